//
// Generated by NVIDIA NVVM Compiler
//
// Compiler Build ID: CL-36424714
// Cuda compilation tools, release 13.0, V13.0.88
// Based on NVVM 20.0.0
//

.version 9.0
.target sm_100
.address_size 64

	// .globl	_Z17convolutionGlobalPfPKfii
.global .align 4 .b8 __cudart_i2opi_f[24] = {65, 144, 67, 60, 153, 149, 98, 219, 192, 221, 52, 245, 209, 87, 39, 252, 41, 21, 68, 78, 110, 131, 249, 162};

.visible .entry _Z17convolutionGlobalPfPKfii(
	.param .u64 .ptr .align 1 _Z17convolutionGlobalPfPKfii_param_0,
	.param .u64 .ptr .align 1 _Z17convolutionGlobalPfPKfii_param_1,
	.param .u32 _Z17convolutionGlobalPfPKfii_param_2,
	.param .u32 _Z17convolutionGlobalPfPKfii_param_3
)
{
	.reg .pred 	%p<8>;
	.reg .b32 	%r<21>;
	.reg .b32 	%f<20>;
	.reg .b64 	%rd<12>;

	ld.param.u64 	%rd1, [_Z17convolutionGlobalPfPKfii_param_0];
	ld.param.u64 	%rd2, [_Z17convolutionGlobalPfPKfii_param_1];
	ld.param.u32 	%r4, [_Z17convolutionGlobalPfPKfii_param_2];
	ld.param.u32 	%r5, [_Z17convolutionGlobalPfPKfii_param_3];
	mov.u32 	%r7, %ctaid.x;
	mov.u32 	%r8, %ntid.x;
	mov.u32 	%r9, %tid.x;
	mad.lo.s32 	%r10, %r7, %r8, %r9;
	mov.u32 	%r11, %ctaid.y;
	mov.u32 	%r12, %ntid.y;
	mov.u32 	%r13, %tid.y;
	mad.lo.s32 	%r14, %r11, %r12, %r13;
	setp.lt.s32 	%p1, %r10, 1;
	add.s32 	%r15, %r4, -1;
	setp.ge.s32 	%p2, %r10, %r15;
	or.pred  	%p3, %p1, %p2;
	setp.eq.s32 	%p4, %r14, 0;
	or.pred  	%p5, %p4, %p3;
	add.s32 	%r16, %r5, -1;
	setp.ge.s32 	%p6, %r14, %r16;
	or.pred  	%p7, %p5, %p6;
	@%p7 bra 	$L__BB0_2;
	cvta.to.global.u64 	%rd3, %rd1;
	cvta.to.global.u64 	%rd4, %rd2;
	add.s32 	%r17, %r14, -1;
	mad.lo.s32 	%r18, %r17, %r4, %r10;
	add.s32 	%r19, %r18, -1;
	mul.wide.s32 	%rd5, %r19, 4;
	add.s64 	%rd6, %rd4, %rd5;
	ld.global.f32 	%f1, [%rd6];
	add.f32 	%f2, %f1, 0f00000000;
	ld.global.f32 	%f3, [%rd6+4];
	add.f32 	%f4, %f2, %f3;
	ld.global.f32 	%f5, [%rd6+8];
	add.f32 	%f6, %f4, %f5;
	add.s32 	%r20, %r18, %r4;
	mul.wide.s32 	%rd7, %r4, 4;
	add.s64 	%rd8, %rd6, %rd7;
	ld.global.f32 	%f7, [%rd8];
	add.f32 	%f8, %f6, %f7;
	ld.global.f32 	%f9, [%rd8+4];
	add.f32 	%f10, %f8, %f9;
	ld.global.f32 	%f11, [%rd8+8];
	add.f32 	%f12, %f10, %f11;
	add.s64 	%rd9, %rd8, %rd7;
	ld.global.f32 	%f13, [%rd9];
	add.f32 	%f14, %f12, %f13;
	ld.global.f32 	%f15, [%rd9+4];
	add.f32 	%f16, %f14, %f15;
	ld.global.f32 	%f17, [%rd9+8];
	add.f32 	%f18, %f16, %f17;
	div.rn.f32 	%f19, %f18, 0f41100000;
	mul.wide.s32 	%rd10, %r20, 4;
	add.s64 	%rd11, %rd3, %rd10;
	st.global.f32 	[%rd11], %f19;
$L__BB0_2:
	ret;

}
	// .globl	_Z18convolutionTexturePfyii
.visible .entry _Z18convolutionTexturePfyii(
	.param .u64 .ptr .align 1 _Z18convolutionTexturePfyii_param_0,
	.param .u64 _Z18convolutionTexturePfyii_param_1,
	.param .u32 _Z18convolutionTexturePfyii_param_2,
	.param .u32 _Z18convolutionTexturePfyii_param_3
)
{
	.reg .pred 	%p<8>;
	.reg .b32 	%r<18>;
	.reg .b32 	%f<63>;
	.reg .b64 	%rd<6>;

	ld.param.u64 	%rd1, [_Z18convolutionTexturePfyii_param_0];
	ld.param.u64 	%rd2, [_Z18convolutionTexturePfyii_param_1];
	ld.param.u32 	%r5, [_Z18convolutionTexturePfyii_param_2];
	ld.param.u32 	%r6, [_Z18convolutionTexturePfyii_param_3];
	mov.u32 	%r7, %ctaid.x;
	mov.u32 	%r8, %ntid.x;
	mov.u32 	%r9, %tid.x;
	mad.lo.s32 	%r10, %r7, %r8, %r9;
	mov.u32 	%r11, %ctaid.y;
	mov.u32 	%r12, %ntid.y;
	mov.u32 	%r13, %tid.y;
	mad.lo.s32 	%r14, %r11, %r12, %r13;
	setp.lt.s32 	%p1, %r10, 1;
	add.s32 	%r15, %r5, -1;
	setp.ge.s32 	%p2, %r10, %r15;
	or.pred  	%p3, %p1, %p2;
	setp.eq.s32 	%p4, %r14, 0;
	or.pred  	%p5, %p4, %p3;
	add.s32 	%r16, %r6, -1;
	setp.ge.s32 	%p6, %r14, %r16;
	or.pred  	%p7, %p5, %p6;
	@%p7 bra 	$L__BB1_2;
	cvt.rn.f32.u32 	%f1, %r10;
	add.f32 	%f2, %f1, 0f3F000000;
	cvt.rn.f32.s32 	%f3, %r5;
	div.rn.f32 	%f4, %f2, %f3;
	cvt.rn.f32.u32 	%f5, %r14;
	add.f32 	%f6, %f5, 0f3F000000;
	cvt.rn.f32.s32 	%f7, %r6;
	div.rn.f32 	%f8, %f6, %f7;
	rcp.rn.f32 	%f9, %f3;
	rcp.rn.f32 	%f10, %f7;
	sub.f32 	%f11, %f4, %f9;
	sub.f32 	%f12, %f8, %f10;
	tex.2d.v4.f32.f32 	{%f13, %f14, %f15, %f16}, [%rd2, {%f11, %f12}];
	add.f32 	%f17, %f13, 0f00000000;
	fma.rn.f32 	%f18, %f9, 0f00000000, %f4;
	tex.2d.v4.f32.f32 	{%f19, %f20, %f21, %f22}, [%rd2, {%f18, %f12}];
	add.f32 	%f23, %f17, %f19;
	add.f32 	%f24, %f4, %f9;
	tex.2d.v4.f32.f32 	{%f25, %f26, %f27, %f28}, [%rd2, {%f24, %f12}];
	add.f32 	%f29, %f23, %f25;
	fma.rn.f32 	%f30, %f10, 0f00000000, %f8;
	tex.2d.v4.f32.f32 	{%f31, %f32, %f33, %f34}, [%rd2, {%f11, %f30}];
	add.f32 	%f35, %f29, %f31;
	tex.2d.v4.f32.f32 	{%f36, %f37, %f38, %f39}, [%rd2, {%f18, %f30}];
	add.f32 	%f40, %f35, %f36;
	tex.2d.v4.f32.f32 	{%f41, %f42, %f43, %f44}, [%rd2, {%f24, %f30}];
	add.f32 	%f45, %f40, %f41;
	add.f32 	%f46, %f8, %f10;
	tex.2d.v4.f32.f32 	{%f47, %f48, %f49, %f50}, [%rd2, {%f11, %f46}];
	add.f32 	%f51, %f45, %f47;
	tex.2d.v4.f32.f32 	{%f52, %f53, %f54, %f55}, [%rd2, {%f18, %f46}];
	add.f32 	%f56, %f51, %f52;
	tex.2d.v4.f32.f32 	{%f57, %f58, %f59, %f60}, [%rd2, {%f24, %f46}];
	cvta.to.global.u64 	%rd3, %rd1;
	add.f32 	%f61, %f56, %f57;
	div.rn.f32 	%f62, %f61, 0f41100000;
	mad.lo.s32 	%r17, %r5, %r14, %r10;
	mul.wide.s32 	%rd4, %r17, 4;
	add.s64 	%rd5, %rd3, %rd4;
	st.global.f32 	[%rd5], %f62;
$L__BB1_2:
	ret;

}
	// .globl	_Z16scaleImageGlobalPfPKfiiii
.visible .entry _Z16scaleImageGlobalPfPKfiiii(
	.param .u64 .ptr .align 1 _Z16scaleImageGlobalPfPKfiiii_param_0,
	.param .u64 .ptr .align 1 _Z16scaleImageGlobalPfPKfiiii_param_1,
	.param .u32 _Z16scaleImageGlobalPfPKfiiii_param_2,
	.param .u32 _Z16scaleImageGlobalPfPKfiiii_param_3,
	.param .u32 _Z16scaleImageGlobalPfPKfiiii_param_4,
	.param .u32 _Z16scaleImageGlobalPfPKfiiii_param_5
)
{
	.reg .pred 	%p<4>;
	.reg .b32 	%r<36>;
	.reg .b32 	%f<32>;
	.reg .b64 	%rd<15>;

	ld.param.u64 	%rd1, [_Z16scaleImageGlobalPfPKfiiii_param_0];
	ld.param.u64 	%rd2, [_Z16scaleImageGlobalPfPKfiiii_param_1];
	ld.param.u32 	%r3, [_Z16scaleImageGlobalPfPKfiiii_param_2];
	ld.param.u32 	%r4, [_Z16scaleImageGlobalPfPKfiiii_param_3];
	ld.param.u32 	%r5, [_Z16scaleImageGlobalPfPKfiiii_param_4];
	ld.param.u32 	%r7, [_Z16scaleImageGlobalPfPKfiiii_param_5];
	mov.u32 	%r8, %ctaid.x;
	mov.u32 	%r9, %ntid.x;
	mov.u32 	%r10, %tid.x;
	mad.lo.s32 	%r1, %r8, %r9, %r10;
	mov.u32 	%r11, %ctaid.y;
	mov.u32 	%r12, %ntid.y;
	mov.u32 	%r13, %tid.y;
	mad.lo.s32 	%r14, %r11, %r12, %r13;
	setp.ge.s32 	%p1, %r1, %r5;
	setp.ge.s32 	%p2, %r14, %r7;
	or.pred  	%p3, %p1, %p2;
	@%p3 bra 	$L__BB2_2;
	cvta.to.global.u64 	%rd3, %rd2;
	cvta.to.global.u64 	%rd4, %rd1;
	cvt.rn.f32.s32 	%f1, %r1;
	cvt.rn.f32.s32 	%f2, %r3;
	mul.f32 	%f3, %f1, %f2;
	cvt.rn.f32.s32 	%f4, %r5;
	div.rn.f32 	%f5, %f3, %f4;
	cvt.rn.f32.u32 	%f6, %r14;
	cvt.rn.f32.s32 	%f7, %r4;
	mul.f32 	%f8, %f6, %f7;
	cvt.rn.f32.u32 	%f9, %r7;
	div.rn.f32 	%f10, %f8, %f9;
	cvt.rmi.f32.f32 	%f11, %f5;
	cvt.rzi.s32.f32 	%r15, %f11;
	cvt.rmi.f32.f32 	%f12, %f10;
	cvt.rzi.s32.f32 	%r16, %f12;
	add.s32 	%r17, %r15, 1;
	add.s32 	%r18, %r16, 1;
	add.s32 	%r19, %r3, -1;
	min.s32 	%r20, %r15, %r19;
	max.s32 	%r21, %r20, 0;
	min.s32 	%r22, %r17, %r19;
	max.s32 	%r23, %r22, 0;
	add.s32 	%r24, %r4, -1;
	min.s32 	%r25, %r16, %r24;
	max.s32 	%r26, %r25, 0;
	min.s32 	%r27, %r18, %r24;
	max.s32 	%r28, %r27, 0;
	cvt.rn.f32.u32 	%f13, %r21;
	sub.f32 	%f14, %f5, %f13;
	cvt.rn.f32.u32 	%f15, %r26;
	sub.f32 	%f16, %f10, %f15;
	mul.lo.s32 	%r29, %r26, %r3;
	add.s32 	%r30, %r29, %r21;
	mul.wide.s32 	%rd5, %r30, 4;
	add.s64 	%rd6, %rd3, %rd5;
	ld.global.f32 	%f17, [%rd6];
	add.s32 	%r31, %r29, %r23;
	mul.wide.s32 	%rd7, %r31, 4;
	add.s64 	%rd8, %rd3, %rd7;
	ld.global.f32 	%f18, [%rd8];
	mul.lo.s32 	%r32, %r28, %r3;
	add.s32 	%r33, %r32, %r21;
	mul.wide.s32 	%rd9, %r33, 4;
	add.s64 	%rd10, %rd3, %rd9;
	ld.global.f32 	%f19, [%rd10];
	add.s32 	%r34, %r32, %r23;
	mul.wide.s32 	%rd11, %r34, 4;
	add.s64 	%rd12, %rd3, %rd11;
	ld.global.f32 	%f20, [%rd12];
	mov.f32 	%f21, 0f3F800000;
	sub.f32 	%f22, %f21, %f14;
	sub.f32 	%f23, %f21, %f16;
	mul.f32 	%f24, %f22, %f23;
	mul.f32 	%f25, %f14, %f23;
	mul.f32 	%f26, %f25, %f18;
	fma.rn.f32 	%f27, %f24, %f17, %f26;
	mul.f32 	%f28, %f22, %f16;
	fma.rn.f32 	%f29, %f28, %f19, %f27;
	mul.f32 	%f30, %f14, %f16;
	fma.rn.f32 	%f31, %f30, %f20, %f29;
	mad.lo.s32 	%r35, %r5, %r14, %r1;
	mul.wide.s32 	%rd13, %r35, 4;
	add.s64 	%rd14, %rd4, %rd13;
	st.global.f32 	[%rd14], %f31;
$L__BB2_2:
	ret;

}
	// .globl	_Z17scaleImageTexturePfyiiff
.visible .entry _Z17scaleImageTexturePfyiiff(
	.param .u64 .ptr .align 1 _Z17scaleImageTexturePfyiiff_param_0,
	.param .u64 _Z17scaleImageTexturePfyiiff_param_1,
	.param .u32 _Z17scaleImageTexturePfyiiff_param_2,
	.param .u32 _Z17scaleImageTexturePfyiiff_param_3,
	.param .f32 _Z17scaleImageTexturePfyiiff_param_4,
	.param .f32 _Z17scaleImageTexturePfyiiff_param_5
)
{
	.reg .pred 	%p<4>;
	.reg .b32 	%r<14>;
	.reg .b32 	%f<17>;
	.reg .b64 	%rd<6>;

	ld.param.u64 	%rd1, [_Z17scaleImageTexturePfyiiff_param_0];
	ld.param.u64 	%rd2, [_Z17scaleImageTexturePfyiiff_param_1];
	ld.param.u32 	%r3, [_Z17scaleImageTexturePfyiiff_param_2];
	ld.param.u32 	%r5, [_Z17scaleImageTexturePfyiiff_param_3];
	ld.param.f32 	%f1, [_Z17scaleImageTexturePfyiiff_param_4];
	ld.param.f32 	%f2, [_Z17scaleImageTexturePfyiiff_param_5];
	mov.u32 	%r6, %ctaid.x;
	mov.u32 	%r7, %ntid.x;
	mov.u32 	%r8, %tid.x;
	mad.lo.s32 	%r1, %r6, %r7, %r8;
	mov.u32 	%r9, %ctaid.y;
	mov.u32 	%r10, %ntid.y;
	mov.u32 	%r11, %tid.y;
	mad.lo.s32 	%r12, %r9, %r10, %r11;
	setp.ge.s32 	%p1, %r1, %r3;
	setp.ge.s32 	%p2, %r12, %r5;
	or.pred  	%p3, %p1, %p2;
	@%p3 bra 	$L__BB3_2;
	cvta.to.global.u64 	%rd3, %rd1;
	cvt.rn.f32.s32 	%f3, %r1;
	add.f32 	%f4, %f3, 0f3F000000;
	cvt.rn.f32.s32 	%f5, %r3;
	div.rn.f32 	%f6, %f4, %f5;
	mul.f32 	%f7, %f6, %f1;
	cvt.rn.f32.u32 	%f8, %r12;
	add.f32 	%f9, %f8, 0f3F000000;
	cvt.rn.f32.u32 	%f10, %r5;
	div.rn.f32 	%f11, %f9, %f10;
	mul.f32 	%f12, %f11, %f2;
	tex.2d.v4.f32.f32 	{%f13, %f14, %f15, %f16}, [%rd2, {%f7, %f12}];
	mad.lo.s32 	%r13, %r3, %r12, %r1;
	mul.wide.s32 	%rd4, %r13, 4;
	add.s64 	%rd5, %rd3, %rd4;
	st.global.f32 	[%rd5], %f13;
$L__BB3_2:
	ret;

}
	// .globl	_Z12volumeRenderPfyiii
.visible .entry _Z12volumeRenderPfyiii(
	.param .u64 .ptr .align 1 _Z12volumeRenderPfyiii_param_0,
	.param .u64 _Z12volumeRenderPfyiii_param_1,
	.param .u32 _Z12volumeRenderPfyiii_param_2,
	.param .u32 _Z12volumeRenderPfyiii_param_3,
	.param .u32 _Z12volumeRenderPfyiii_param_4
)
{
	.reg .pred 	%p<5>;
	.reg .b32 	%r<21>;
	.reg .b32 	%f<40>;
	.reg .b64 	%rd<6>;

	ld.param.u64 	%rd1, [_Z12volumeRenderPfyiii_param_0];
	ld.param.u64 	%rd2, [_Z12volumeRenderPfyiii_param_1];
	ld.param.u32 	%r5, [_Z12volumeRenderPfyiii_param_2];
	ld.param.u32 	%r7, [_Z12volumeRenderPfyiii_param_3];
	mov.u32 	%r8, %ctaid.x;
	mov.u32 	%r9, %ntid.x;
	mov.u32 	%r10, %tid.x;
	mad.lo.s32 	%r1, %r8, %r9, %r10;
	mov.u32 	%r11, %ctaid.y;
	mov.u32 	%r12, %ntid.y;
	mov.u32 	%r13, %tid.y;
	mad.lo.s32 	%r14, %r11, %r12, %r13;
	setp.ge.s32 	%p1, %r1, %r5;
	setp.ge.s32 	%p2, %r14, %r7;
	or.pred  	%p3, %p1, %p2;
	@%p3 bra 	$L__BB4_4;
	cvt.rn.f32.s32 	%f6, %r1;
	add.f32 	%f7, %f6, 0f3F000000;
	cvt.rn.f32.s32 	%f8, %r5;
	div.rn.f32 	%f1, %f7, %f8;
	cvt.rn.f32.u32 	%f9, %r14;
	add.f32 	%f10, %f9, 0f3F000000;
	cvt.rn.f32.u32 	%f11, %r7;
	div.rn.f32 	%f2, %f10, %f11;
	mov.f32 	%f39, 0f00000000;
	mov.b32 	%r20, 0;
$L__BB4_2:
	cvt.rn.f32.u32 	%f12, %r20;
	div.rn.f32 	%f13, %f12, 0f42C80000;
	tex.3d.v4.f32.f32 	{%f14, %f15, %f16, %f17}, [%rd2, {%f1, %f2, %f13, %f13}];
	fma.rn.f32 	%f18, %f14, 0f3C23D70A, %f39;
	add.s32 	%r16, %r20, 1;
	cvt.rn.f32.u32 	%f19, %r16;
	div.rn.f32 	%f20, %f19, 0f42C80000;
	tex.3d.v4.f32.f32 	{%f21, %f22, %f23, %f24}, [%rd2, {%f1, %f2, %f20, %f20}];
	fma.rn.f32 	%f25, %f21, 0f3C23D70A, %f18;
	add.s32 	%r17, %r20, 2;
	cvt.rn.f32.u32 	%f26, %r17;
	div.rn.f32 	%f27, %f26, 0f42C80000;
	tex.3d.v4.f32.f32 	{%f28, %f29, %f30, %f31}, [%rd2, {%f1, %f2, %f27, %f27}];
	fma.rn.f32 	%f32, %f28, 0f3C23D70A, %f25;
	add.s32 	%r18, %r20, 3;
	cvt.rn.f32.u32 	%f33, %r18;
	div.rn.f32 	%f34, %f33, 0f42C80000;
	tex.3d.v4.f32.f32 	{%f35, %f36, %f37, %f38}, [%rd2, {%f1, %f2, %f34, %f34}];
	fma.rn.f32 	%f39, %f35, 0f3C23D70A, %f32;
	add.s32 	%r20, %r20, 4;
	setp.ne.s32 	%p4, %r20, 100;
	@%p4 bra 	$L__BB4_2;
	mad.lo.s32 	%r19, %r5, %r14, %r1;
	cvta.to.global.u64 	%rd3, %rd1;
	mul.wide.s32 	%rd4, %r19, 4;
	add.s64 	%rd5, %rd3, %rd4;
	st.global.f32 	[%rd5], %f39;
$L__BB4_4:
	ret;

}
	// .globl	_Z12surfaceWriteyii
.visible .entry _Z12surfaceWriteyii(
	.param .u64 _Z12surfaceWriteyii_param_0,
	.param .u32 _Z12surfaceWriteyii_param_1,
	.param .u32 _Z12surfaceWriteyii_param_2
)
{
	.local .align 4 .b8 	__local_depot5[28];
	.reg .b64 	%SP;
	.reg .b64 	%SPL;
	.reg .pred 	%p<19>;
	.reg .b32 	%r<90>;
	.reg .b32 	%f<58>;
	.reg .b64 	%rd<40>;
	.reg .b64 	%fd<5>;

	mov.u64 	%SPL, __local_depot5;
	ld.param.u64 	%rd16, [_Z12surfaceWriteyii_param_0];
	ld.param.u32 	%r31, [_Z12surfaceWriteyii_param_1];
	ld.param.u32 	%r32, [_Z12surfaceWriteyii_param_2];
	add.u64 	%rd1, %SPL, 0;
	mov.u32 	%r34, %ctaid.x;
	mov.u32 	%r35, %ntid.x;
	mov.u32 	%r36, %tid.x;
	mad.lo.s32 	%r1, %r34, %r35, %r36;
	mov.u32 	%r37, %ctaid.y;
	mov.u32 	%r38, %ntid.y;
	mov.u32 	%r39, %tid.y;
	mad.lo.s32 	%r40, %r37, %r38, %r39;
	setp.ge.s32 	%p1, %r1, %r31;
	setp.ge.s32 	%p2, %r40, %r32;
	or.pred  	%p3, %p1, %p2;
	@%p3 bra 	$L__BB5_18;
	cvt.rn.f32.s32 	%f14, %r1;
	mul.f32 	%f1, %f14, 0f3DCCCCCD;
	mul.f32 	%f15, %f1, 0f3F22F983;
	cvt.rni.s32.f32 	%r85, %f15;
	cvt.rn.f32.s32 	%f16, %r85;
	fma.rn.f32 	%f17, %f16, 0fBFC90FDA, %f1;
	fma.rn.f32 	%f18, %f16, 0fB3A22168, %f17;
	fma.rn.f32 	%f56, %f16, 0fA7C234C5, %f18;
	abs.f32 	%f3, %f1;
	setp.ltu.f32 	%p4, %f3, 0f47CE4780;
	@%p4 bra 	$L__BB5_9;
	setp.neu.f32 	%p5, %f3, 0f7F800000;
	@%p5 bra 	$L__BB5_4;
	mov.f32 	%f21, 0f00000000;
	mul.rn.f32 	%f56, %f1, %f21;
	mov.b32 	%r85, 0;
	bra.uni 	$L__BB5_9;
$L__BB5_4:
	mov.b32 	%r4, %f1;
	shl.b32 	%r42, %r4, 8;
	or.b32  	%r5, %r42, -2147483648;
	mov.b64 	%rd36, 0;
	mov.b32 	%r82, 0;
	mov.u64 	%rd34, __cudart_i2opi_f;
	mov.u64 	%rd35, %rd1;
$L__BB5_5:
	.pragma "nounroll";
	ld.global.nc.u32 	%r43, [%rd34];
	mad.wide.u32 	%rd20, %r43, %r5, %rd36;
	shr.u64 	%rd36, %rd20, 32;
	st.local.u32 	[%rd35], %rd20;
	add.s32 	%r82, %r82, 1;
	add.s64 	%rd35, %rd35, 4;
	add.s64 	%rd34, %rd34, 4;
	setp.ne.s32 	%p6, %r82, 6;
	@%p6 bra 	$L__BB5_5;
	shr.u32 	%r44, %r4, 23;
	st.local.u32 	[%rd1+24], %rd36;
	and.b32  	%r8, %r44, 31;
	and.b32  	%r45, %r44, 224;
	add.s32 	%r46, %r45, -128;
	shr.u32 	%r47, %r46, 5;
	mul.wide.u32 	%rd21, %r47, 4;
	sub.s64 	%rd8, %rd1, %rd21;
	ld.local.u32 	%r83, [%rd8+24];
	ld.local.u32 	%r84, [%rd8+20];
	setp.eq.s32 	%p7, %r8, 0;
	@%p7 bra 	$L__BB5_8;
	shf.l.wrap.b32 	%r83, %r84, %r83, %r8;
	ld.local.u32 	%r48, [%rd8+16];
	shf.l.wrap.b32 	%r84, %r48, %r84, %r8;
$L__BB5_8:
	shr.u32 	%r49, %r83, 30;
	shf.l.wrap.b32 	%r50, %r84, %r83, 2;
	shl.b32 	%r51, %r84, 2;
	shr.u32 	%r52, %r50, 31;
	add.s32 	%r53, %r52, %r49;
	neg.s32 	%r54, %r53;
	setp.lt.s32 	%p8, %r4, 0;
	selp.b32 	%r85, %r54, %r53, %p8;
	xor.b32  	%r55, %r50, %r4;
	shr.s32 	%r56, %r50, 31;
	xor.b32  	%r57, %r56, %r50;
	xor.b32  	%r58, %r56, %r51;
	cvt.u64.u32 	%rd22, %r57;
	shl.b64 	%rd23, %rd22, 32;
	cvt.u64.u32 	%rd24, %r58;
	or.b64  	%rd25, %rd23, %rd24;
	cvt.rn.f64.s64 	%fd1, %rd25;
	mul.f64 	%fd2, %fd1, 0d3BF921FB54442D19;
	cvt.rn.f32.f64 	%f19, %fd2;
	neg.f32 	%f20, %f19;
	setp.lt.s32 	%p9, %r55, 0;
	selp.f32 	%f56, %f20, %f19, %p9;
$L__BB5_9:
	mul.rn.f32 	%f22, %f56, %f56;
	and.b32  	%r60, %r85, 1;
	setp.eq.b32 	%p10, %r60, 1;
	selp.f32 	%f23, 0f3F800000, %f56, %p10;
	fma.rn.f32 	%f24, %f22, %f23, 0f00000000;
	fma.rn.f32 	%f25, %f22, 0f37CBAC00, 0fBAB607ED;
	selp.f32 	%f26, %f25, 0fB94D4153, %p10;
	selp.f32 	%f27, 0f3D2AAABB, 0f3C0885E4, %p10;
	fma.rn.f32 	%f28, %f26, %f22, %f27;
	selp.f32 	%f29, 0fBEFFFFFF, 0fBE2AAAA8, %p10;
	fma.rn.f32 	%f30, %f28, %f22, %f29;
	fma.rn.f32 	%f31, %f30, %f24, %f23;
	and.b32  	%r61, %r85, 2;
	setp.eq.s32 	%p11, %r61, 0;
	mov.f32 	%f32, 0f00000000;
	sub.f32 	%f33, %f32, %f31;
	selp.f32 	%f7, %f31, %f33, %p11;
	cvt.rn.f32.u32 	%f34, %r40;
	mul.f32 	%f8, %f34, 0f3DCCCCCD;
	mul.f32 	%f35, %f8, 0f3F22F983;
	cvt.rni.s32.f32 	%r89, %f35;
	cvt.rn.f32.s32 	%f36, %r89;
	fma.rn.f32 	%f37, %f36, 0fBFC90FDA, %f8;
	fma.rn.f32 	%f38, %f36, 0fB3A22168, %f37;
	fma.rn.f32 	%f57, %f36, 0fA7C234C5, %f38;
	abs.f32 	%f10, %f8;
	setp.ltu.f32 	%p12, %f10, 0f47CE4780;
	@%p12 bra 	$L__BB5_17;
	setp.neu.f32 	%p13, %f10, 0f7F800000;
	@%p13 bra 	$L__BB5_12;
	mov.f32 	%f41, 0f00000000;
	mul.rn.f32 	%f57, %f8, %f41;
	mov.b32 	%r89, 0;
	bra.uni 	$L__BB5_17;
$L__BB5_12:
	mov.b32 	%r18, %f8;
	shl.b32 	%r63, %r18, 8;
	or.b32  	%r19, %r63, -2147483648;
	mov.b64 	%rd39, 0;
	mov.b32 	%r86, 0;
	mov.u64 	%rd37, __cudart_i2opi_f;
	mov.u64 	%rd38, %rd1;
$L__BB5_13:
	.pragma "nounroll";
	ld.global.nc.u32 	%r64, [%rd37];
	mad.wide.u32 	%rd28, %r64, %r19, %rd39;
	shr.u64 	%rd39, %rd28, 32;
	st.local.u32 	[%rd38], %rd28;
	add.s32 	%r86, %r86, 1;
	add.s64 	%rd38, %rd38, 4;
	add.s64 	%rd37, %rd37, 4;
	setp.ne.s32 	%p14, %r86, 6;
	@%p14 bra 	$L__BB5_13;
	shr.u32 	%r65, %r18, 23;
	st.local.u32 	[%rd1+24], %rd39;
	and.b32  	%r22, %r65, 31;
	add.s32 	%r66, %r65, -128;
	shr.u32 	%r67, %r66, 5;
	mul.wide.u32 	%rd29, %r67, 4;
	sub.s64 	%rd15, %rd1, %rd29;
	ld.local.u32 	%r87, [%rd15+24];
	ld.local.u32 	%r88, [%rd15+20];
	setp.eq.s32 	%p15, %r22, 0;
	@%p15 bra 	$L__BB5_16;
	shf.l.wrap.b32 	%r87, %r88, %r87, %r22;
	ld.local.u32 	%r68, [%rd15+16];
	shf.l.wrap.b32 	%r88, %r68, %r88, %r22;
$L__BB5_16:
	shr.u32 	%r69, %r87, 30;
	shf.l.wrap.b32 	%r70, %r88, %r87, 2;
	shl.b32 	%r71, %r88, 2;
	shr.u32 	%r72, %r70, 31;
	add.s32 	%r89, %r72, %r69;
	shr.s32 	%r73, %r70, 31;
	xor.b32  	%r74, %r73, %r70;
	xor.b32  	%r75, %r73, %r71;
	cvt.u64.u32 	%rd30, %r74;
	shl.b64 	%rd31, %rd30, 32;
	cvt.u64.u32 	%rd32, %r75;
	or.b64  	%rd33, %rd31, %rd32;
	cvt.rn.f64.s64 	%fd3, %rd33;
	mul.f64 	%fd4, %fd3, 0d3BF921FB54442D19;
	cvt.rn.f32.f64 	%f39, %fd4;
	neg.f32 	%f40, %f39;
	setp.lt.s32 	%p16, %r70, 0;
	selp.f32 	%f57, %f40, %f39, %p16;
$L__BB5_17:
	add.s32 	%r77, %r89, 1;
	mul.rn.f32 	%f42, %f57, %f57;
	and.b32  	%r78, %r89, 1;
	setp.eq.b32 	%p17, %r78, 1;
	selp.f32 	%f43, %f57, 0f3F800000, %p17;
	fma.rn.f32 	%f44, %f42, %f43, 0f00000000;
	fma.rn.f32 	%f45, %f42, 0f37CBAC00, 0fBAB607ED;
	selp.f32 	%f46, 0fB94D4153, %f45, %p17;
	selp.f32 	%f47, 0f3C0885E4, 0f3D2AAABB, %p17;
	fma.rn.f32 	%f48, %f46, %f42, %f47;
	selp.f32 	%f49, 0fBE2AAAA8, 0fBEFFFFFF, %p17;
	fma.rn.f32 	%f50, %f48, %f42, %f49;
	fma.rn.f32 	%f51, %f50, %f44, %f43;
	and.b32  	%r79, %r77, 2;
	setp.eq.s32 	%p18, %r79, 0;
	mov.f32 	%f52, 0f00000000;
	sub.f32 	%f53, %f52, %f51;
	selp.f32 	%f54, %f51, %f53, %p18;
	mul.f32 	%f55, %f7, %f54;
	shl.b32 	%r80, %r1, 2;
	mov.b32 	%r81, %f55;
	sust.b.2d.b32.trap 	[%rd16, {%r80, %r40}], {%r81};
$L__BB5_18:
	ret;

}
	// .globl	_Z13processLayersPfyiii
.visible .entry _Z13processLayersPfyiii(
	.param .u64 .ptr .align 1 _Z13processLayersPfyiii_param_0,
	.param .u64 _Z13processLayersPfyiii_param_1,
	.param .u32 _Z13processLayersPfyiii_param_2,
	.param .u32 _Z13processLayersPfyiii_param_3,
	.param .u32 _Z13processLayersPfyiii_param_4
)
{
	.reg .pred 	%p<11>;
	.reg .b32 	%r<32>;
	.reg .b32 	%f<63>;
	.reg .b64 	%rd<6>;

	ld.param.u64 	%rd1, [_Z13processLayersPfyiii_param_0];
	ld.param.u64 	%rd2, [_Z13processLayersPfyiii_param_1];
	ld.param.u32 	%r10, [_Z13processLayersPfyiii_param_2];
	ld.param.u32 	%r13, [_Z13processLayersPfyiii_param_3];
	ld.param.u32 	%r12, [_Z13processLayersPfyiii_param_4];
	mov.u32 	%r14, %ctaid.x;
	mov.u32 	%r15, %ntid.x;
	mov.u32 	%r16, %tid.x;
	mad.lo.s32 	%r1, %r14, %r15, %r16;
	mov.u32 	%r17, %ctaid.y;
	mov.u32 	%r18, %ntid.y;
	mov.u32 	%r19, %tid.y;
	mad.lo.s32 	%r20, %r17, %r18, %r19;
	setp.ge.s32 	%p1, %r1, %r10;
	setp.ge.s32 	%p2, %r20, %r13;
	or.pred  	%p3, %p1, %p2;
	@%p3 bra 	$L__BB6_11;
	setp.lt.s32 	%p4, %r12, 1;
	mov.f32 	%f62, 0f00000000;
	@%p4 bra 	$L__BB6_10;
	cvt.rn.f32.s32 	%f15, %r1;
	add.f32 	%f16, %f15, 0f3F000000;
	cvt.rn.f32.s32 	%f17, %r10;
	div.rn.f32 	%f1, %f16, %f17;
	cvt.rn.f32.u32 	%f18, %r20;
	add.f32 	%f19, %f18, 0f3F000000;
	cvt.rn.f32.u32 	%f20, %r13;
	div.rn.f32 	%f2, %f19, %f20;
	and.b32  	%r3, %r12, 3;
	setp.lt.u32 	%p5, %r12, 4;
	mov.f32 	%f62, 0f00000000;
	mov.b32 	%r31, 0;
	@%p5 bra 	$L__BB6_5;
	and.b32  	%r31, %r12, 2147483644;
	mov.f32 	%f62, 0f00000000;
	mov.b32 	%r29, 0;
$L__BB6_4:
	.pragma "nounroll";
	tex.a2d.v4.f32.f32 	{%f22, %f23, %f24, %f25}, [%rd2, {%r29, %f1, %f2, %f2}];
	add.f32 	%f26, %f62, %f22;
	add.s32 	%r23, %r29, 1;
	tex.a2d.v4.f32.f32 	{%f27, %f28, %f29, %f30}, [%rd2, {%r23, %f1, %f2, %f2}];
	add.f32 	%f31, %f26, %f27;
	add.s32 	%r24, %r29, 2;
	tex.a2d.v4.f32.f32 	{%f32, %f33, %f34, %f35}, [%rd2, {%r24, %f1, %f2, %f2}];
	add.f32 	%f36, %f31, %f32;
	add.s32 	%r25, %r29, 3;
	tex.a2d.v4.f32.f32 	{%f37, %f38, %f39, %f40}, [%rd2, {%r25, %f1, %f2, %f2}];
	add.f32 	%f62, %f36, %f37;
	add.s32 	%r29, %r29, 4;
	setp.ne.s32 	%p6, %r29, %r31;
	@%p6 bra 	$L__BB6_4;
$L__BB6_5:
	setp.eq.s32 	%p7, %r3, 0;
	@%p7 bra 	$L__BB6_10;
	setp.eq.s32 	%p8, %r3, 1;
	@%p8 bra 	$L__BB6_8;
	tex.a2d.v4.f32.f32 	{%f42, %f43, %f44, %f45}, [%rd2, {%r31, %f1, %f2, %f2}];
	add.f32 	%f46, %f62, %f42;
	add.s32 	%r26, %r31, 1;
	tex.a2d.v4.f32.f32 	{%f47, %f48, %f49, %f50}, [%rd2, {%r26, %f1, %f2, %f2}];
	add.f32 	%f62, %f46, %f47;
	add.s32 	%r31, %r31, 2;
$L__BB6_8:
	and.b32  	%r27, %r12, 1;
	setp.eq.b32 	%p9, %r27, 1;
	not.pred 	%p10, %p9;
	@%p10 bra 	$L__BB6_10;
	tex.a2d.v4.f32.f32 	{%f51, %f52, %f53, %f54}, [%rd2, {%r31, %f1, %f2, %f2}];
	add.f32 	%f62, %f62, %f51;
$L__BB6_10:
	cvt.rn.f32.s32 	%f55, %r12;
	div.rn.f32 	%f56, %f62, %f55;
	mad.lo.s32 	%r28, %r10, %r20, %r1;
	cvta.to.global.u64 	%rd3, %rd1;
	mul.wide.s32 	%rd4, %r28, 4;
	add.s64 	%rd5, %rd3, %rd4;
	st.global.f32 	[%rd5], %f56;
$L__BB6_11:
	ret;

}


// ===== COMPILED SASS (sm_100) =====

	.target	sm_100

	.elftype	@"ET_EXEC"


//--------------------- .note.nv.tkinfo           --------------------------
	.section	.note.nv.tkinfo,"",@"SHT_NOTE"
	.sectionflags	@"SHF_NOTE_NV_TKINFO"
	.tkinfo
        /*0018*/ 	.word	0x00000002
        /*0030*/ 	.string	""
        /*0030*/ 	.string	"ptxas"
        /*0030*/ 	.string	"Cuda compilation tools, release 13.0, V13.0.88"
        /*0030*/ 	.string	"Build cuda_13.0.r13.0/compiler.36424714_0"
        /*0030*/ 	.string	"-arch sm_100 -m 64 "



//--------------------- .note.nv.cuinfo           --------------------------
	.section	.note.nv.cuinfo,"",@"SHT_NOTE"
	.sectionflags	@"SHF_NOTE_NV_CUINFO"
        /*0018*/ 	.short	0x0002
        /*001a*/ 	.short	0x0064
        /*001c*/ 	.short	0x0082
	.zero		2


//--------------------- .nv.info                  --------------------------
	.section	.nv.info,"",@"SHT_CUDA_INFO"
	.align	4


	//----- nvinfo : EIATTR_REGCOUNT
	.align		4
        /*0000*/ 	.byte	0x04, 0x2f
        /*0002*/ 	.short	(.L_2 - .L_1)
	.align		4
.L_1:
        /*0004*/ 	.word	index@(_Z17convolutionGlobalPfPKfii)
        /*0008*/ 	.word	0x0000001c


	//----- nvinfo : EIATTR_FRAME_SIZE
	.align		4
.L_2:
        /*000c*/ 	.byte	0x04, 0x11
        /*000e*/ 	.short	(.L_4 - .L_3)
	.align		4
.L_3:
        /*0010*/ 	.word	index@($__internal_6_$__cuda_sm3x_div_rn_noftz_f32_slowpath)
        /*0014*/ 	.word	0x00000000


	//----- nvinfo : EIATTR_FRAME_SIZE
	.align		4
.L_4:
        /*0018*/ 	.byte	0x04, 0x11
        /*001a*/ 	.short	(.L_6 - .L_5)
	.align		4
.L_5:
        /*001c*/ 	.word	index@(_Z17convolutionGlobalPfPKfii)
        /*0020*/ 	.word	0x00000000


	//----- nvinfo : EIATTR_REGCOUNT
	.align		4
.L_6:
        /*0024*/ 	.byte	0x04, 0x2f
        /*0026*/ 	.short	(.L_8 - .L_7)
	.align		4
.L_7:
        /*0028*/ 	.word	index@(_Z18convolutionTexturePfyii)
        /*002c*/ 	.word	0x00000019


	//----- nvinfo : EIATTR_FRAME_SIZE
	.align		4
.L_8:
        /*0030*/ 	.byte	0x04, 0x11
        /*0032*/ 	.short	(.L_10 - .L_9)
	.align		4
.L_9:
        /*0034*/ 	.word	index@($__internal_5_$__cuda_sm3x_div_rn_noftz_f32_slowpath)
        /*0038*/ 	.word	0x00000000


	//----- nvinfo : EIATTR_FRAME_SIZE
	.align		4
.L_10:
        /*003c*/ 	.byte	0x04, 0x11
        /*003e*/ 	.short	(.L_12 - .L_11)
	.align		4
.L_11:
        /*0040*/ 	.word	index@($__internal_4_$__cuda_sm20_rcp_rn_f32_slowpath)
        /*0044*/ 	.word	0x00000000


	//----- nvinfo : EIATTR_FRAME_SIZE
	.align		4
.L_12:
        /*0048*/ 	.byte	0x04, 0x11
        /*004a*/ 	.short	(.L_14 - .L_13)
	.align		4
.L_13:
        /*004c*/ 	.word	index@(_Z18convolutionTexturePfyii)
        /*0050*/ 	.word	0x00000000


	//----- nvinfo : EIATTR_REGCOUNT
	.align		4
.L_14:
        /*0054*/ 	.byte	0x04, 0x2f
        /*0056*/ 	.short	(.L_16 - .L_15)
	.align		4
.L_15:
        /*0058*/ 	.word	index@(_Z16scaleImageGlobalPfPKfiiii)
        /*005c*/ 	.word	0x00000018


	//----- nvinfo : EIATTR_FRAME_SIZE
	.align		4
.L_16:
        /*0060*/ 	.byte	0x04, 0x11
        /*0062*/ 	.short	(.L_18 - .L_17)
	.align		4
.L_17:
        /*0064*/ 	.word	index@($__internal_3_$__cuda_sm3x_div_rn_noftz_f32_slowpath)
        /*0068*/ 	.word	0x00000000


	//----- nvinfo : EIATTR_FRAME_SIZE
	.align		4
.L_18:
        /*006c*/ 	.byte	0x04, 0x11
        /*006e*/ 	.short	(.L_20 - .L_19)
	.align		4
.L_19:
        /*0070*/ 	.word	index@(_Z16scaleImageGlobalPfPKfiiii)
        /*0074*/ 	.word	0x00000000


	//----- nvinfo : EIATTR_REGCOUNT
	.align		4
.L_20:
        /*0078*/ 	.byte	0x04, 0x2f
        /*007a*/ 	.short	(.L_22 - .L_21)
	.align		4
.L_21:
        /*007c*/ 	.word	index@(_Z17scaleImageTexturePfyiiff)
        /*0080*/ 	.word	0x00000011


	//----- nvinfo : EIATTR_FRAME_SIZE
	.align		4
.L_22:
        /*0084*/ 	.byte	0x04, 0x11
        /*0086*/ 	.short	(.L_24 - .L_23)
	.align		4
.L_23:
        /*0088*/ 	.word	index@($__internal_2_$__cuda_sm3x_div_rn_noftz_f32_slowpath)
        /*008c*/ 	.word	0x00000000


	//----- nvinfo : EIATTR_FRAME_SIZE
	.align		4
.L_24:
        /*0090*/ 	.byte	0x04, 0x11
        /*0092*/ 	.short	(.L_26 - .L_25)
	.align		4
.L_25:
        /*0094*/ 	.word	index@(_Z17scaleImageTexturePfyiiff)
        /*0098*/ 	.word	0x00000000


	//----- nvinfo : EIATTR_REGCOUNT
	.align		4
.L_26:
        /*009c*/ 	.byte	0x04, 0x2f
        /*009e*/ 	.short	(.L_28 - .L_27)
	.align		4
.L_27:
        /*00a0*/ 	.word	index@(_Z12volumeRenderPfyiii)
        /*00a4*/ 	.word	0x00000013


	//----- nvinfo : EIATTR_FRAME_SIZE
	.align		4
.L_28:
        /*00a8*/ 	.byte	0x04, 0x11
        /*00aa*/ 	.short	(.L_30 - .L_29)
	.align		4
.L_29:
        /*00ac*/ 	.word	index@($__internal_1_$__cuda_sm3x_div_rn_noftz_f32_slowpath)
        /*00b0*/ 	.word	0x00000000


	//----- nvinfo : EIATTR_FRAME_SIZE
	.align		4
.L_30:
        /*00b4*/ 	.byte	0x04, 0x11
        /*00b6*/ 	.short	(.L_32 - .L_31)
	.align		4
.L_31:
        /*00b8*/ 	.word	index@(_Z12volumeRenderPfyiii)
        /*00bc*/ 	.word	0x00000000


	//----- nvinfo : EIATTR_REGCOUNT
	.align		4
.L_32:
        /*00c0*/ 	.byte	0x04, 0x2f
        /*00c2*/ 	.short	(.L_34 - .L_33)
	.align		4
.L_33:
        /*00c4*/ 	.word	index@(_Z12surfaceWriteyii)
        /*00c8*/ 	.word	0x00000015


	//----- nvinfo : EIATTR_FRAME_SIZE
	.align		4
.L_34:
        /*00cc*/ 	.byte	0x04, 0x11
        /*00ce*/ 	.short	(.L_36 - .L_35)
	.align		4
.L_35:
        /*00d0*/ 	.word	index@(_Z12surfaceWriteyii)
        /*00d4*/ 	.word	0x00000000


	//----- nvinfo : EIATTR_REGCOUNT
	.align		4
.L_36:
        /*00d8*/ 	.byte	0x04, 0x2f
        /*00da*/ 	.short	(.L_38 - .L_37)
	.align		4
.L_37:
        /*00dc*/ 	.word	index@(_Z13processLayersPfyiii)
        /*00e0*/ 	.word	0x00000015


	//----- nvinfo : EIATTR_FRAME_SIZE
	.align		4
.L_38:
        /*00e4*/ 	.byte	0x04, 0x11
        /*00e6*/ 	.short	(.L_40 - .L_39)
	.align		4
.L_39:
        /*00e8*/ 	.word	index@($__internal_0_$__cuda_sm3x_div_rn_noftz_f32_slowpath)
        /*00ec*/ 	.word	0x00000000


	//----- nvinfo : EIATTR_FRAME_SIZE
	.align		4
.L_40:
        /*00f0*/ 	.byte	0x04, 0x11
        /*00f2*/ 	.short	(.L_42 - .L_41)
	.align		4
.L_41:
        /*00f4*/ 	.word	index@(_Z13processLayersPfyiii)
        /*00f8*/ 	.word	0x00000000


	//----- nvinfo : EIATTR_MIN_STACK_SIZE
	.align		4
.L_42:
        /*00fc*/ 	.byte	0x04, 0x12
        /*00fe*/ 	.short	(.L_44 - .L_43)
	.align		4
.L_43:
        /*0100*/ 	.word	index@(_Z13processLayersPfyiii)
        /*0104*/ 	.word	0x00000000


	//----- nvinfo : EIATTR_MIN_STACK_SIZE
	.align		4
.L_44:
        /*0108*/ 	.byte	0x04, 0x12
        /*010a*/ 	.short	(.L_46 - .L_45)
	.align		4
.L_45:
        /*010c*/ 	.word	index@(_Z12surfaceWriteyii)
        /*0110*/ 	.word	0x00000000


	//----- nvinfo : EIATTR_MIN_STACK_SIZE
	.align		4
.L_46:
        /*0114*/ 	.byte	0x04, 0x12
        /*0116*/ 	.short	(.L_48 - .L_47)
	.align		4
.L_47:
        /*0118*/ 	.word	index@(_Z12volumeRenderPfyiii)
        /*011c*/ 	.word	0x00000000


	//----- nvinfo : EIATTR_MIN_STACK_SIZE
	.align		4
.L_48:
        /*0120*/ 	.byte	0x04, 0x12
        /*0122*/ 	.short	(.L_50 - .L_49)
	.align		4
.L_49:
        /*0124*/ 	.word	index@(_Z17scaleImageTexturePfyiiff)
        /*0128*/ 	.word	0x00000000


	//----- nvinfo : EIATTR_MIN_STACK_SIZE
	.align		4
.L_50:
        /*012c*/ 	.byte	0x04, 0x12
        /*012e*/ 	.short	(.L_52 - .L_51)
	.align		4
.L_51:
        /*0130*/ 	.word	index@(_Z16scaleImageGlobalPfPKfiiii)
        /*0134*/ 	.word	0x00000000


	//----- nvinfo : EIATTR_MIN_STACK_SIZE
	.align		4
.L_52:
        /*0138*/ 	.byte	0x04, 0x12
        /*013a*/ 	.short	(.L_54 - .L_53)
	.align		4
.L_53:
        /*013c*/ 	.word	index@(_Z18convolutionTexturePfyii)
        /*0140*/ 	.word	0x00000000


	//----- nvinfo : EIATTR_MIN_STACK_SIZE
	.align		4
.L_54:
        /*0144*/ 	.byte	0x04, 0x12
        /*0146*/ 	.short	(.L_56 - .L_55)
	.align		4
.L_55:
        /*0148*/ 	.word	index@(_Z17convolutionGlobalPfPKfii)
        /*014c*/ 	.word	0x00000000
.L_56:


//--------------------- .nv.compat                --------------------------
	.section	.nv.compat,"",@"SHT_CUDA_COMPAT_INFO"
	.align	4
        /*0000*/ 	.byte	0x02, 0x09, 0x00, 0x00, 0x02, 0x02, 0x02, 0x00, 0x02, 0x05, 0x05, 0x00, 0x03, 0x07, 0x01, 0x01
        /*0010*/ 	.byte	0x02, 0x03, 0x00, 0x00, 0x02, 0x06, 0x01, 0x00, 0x04, 0x0b, 0x08, 0x00, 0x01, 0x00, 0x00, 0x00
        /*0020*/ 	.byte	0x00, 0x00, 0x00, 0x00


//--------------------- .nv.info._Z13processLayersPfyiii --------------------------
	.section	.nv.info._Z13processLayersPfyiii,"",@"SHT_CUDA_INFO"
	.sectionflags	@""
	.align	4


	//----- nvinfo : EIATTR_CUDA_API_VERSION
	.align		4
        /*0000*/ 	.byte	0x04, 0x37
        /*0002*/ 	.short	(.L_58 - .L_57)
.L_57:
        /*0004*/ 	.word	0x00000082


	//----- nvinfo : EIATTR_KPARAM_INFO
	.align		4
.L_58:
        /*0008*/ 	.byte	0x04, 0x17
        /*000a*/ 	.short	(.L_60 - .L_59)
.L_59:
        /*000c*/ 	.word	0x00000000
        /*0010*/ 	.short	0x0004
        /*0012*/ 	.short	0x0018
        /*0014*/ 	.byte	0x00, 0xf0, 0x11, 0x00


	//----- nvinfo : EIATTR_KPARAM_INFO
	.align		4
.L_60:
        /*0018*/ 	.byte	0x04, 0x17
        /*001a*/ 	.short	(.L_62 - .L_61)
.L_61:
        /*001c*/ 	.word	0x00000000
        /*0020*/ 	.short	0x0003
        /*0022*/ 	.short	0x0014
        /*0024*/ 	.byte	0x00, 0xf0, 0x11, 0x00


	//----- nvinfo : EIATTR_KPARAM_INFO
	.align		4
.L_62:
        /*0028*/ 	.byte	0x04, 0x17
        /*002a*/ 	.short	(.L_64 - .L_63)
.L_63:
        /*002c*/ 	.word	0x00000000
        /*0030*/ 	.short	0x0002
        /*0032*/ 	.short	0x0010
        /*0034*/ 	.byte	0x00, 0xf0, 0x11, 0x00


	//----- nvinfo : EIATTR_KPARAM_INFO
	.align		4
.L_64:
        /*0038*/ 	.byte	0x04, 0x17
        /*003a*/ 	.short	(.L_66 - .L_65)
.L_65:
        /*003c*/ 	.word	0x00000000
        /*0040*/ 	.short	0x0001
        /*0042*/ 	.short	0x0008
        /*0044*/ 	.byte	0x00, 0xf0, 0x21, 0x00


	//----- nvinfo : EIATTR_KPARAM_INFO
	.align		4
.L_66:
        /*0048*/ 	.byte	0x04, 0x17
        /*004a*/ 	.short	(.L_68 - .L_67)
.L_67:
        /*004c*/ 	.word	0x00000000
        /*0050*/ 	.short	0x0000
        /*0052*/ 	.short	0x0000
        /*0054*/ 	.byte	0x00, 0xf5, 0x21, 0x00


	//----- nvinfo : EIATTR_SPARSE_MMA_MASK
	.align		4
.L_68:
        /*0058*/ 	.byte	0x03, 0x50
        /*005a*/ 	.short	0x0000


	//----- nvinfo : EIATTR_MAXREG_COUNT
	.align		4
        /*005c*/ 	.byte	0x03, 0x1b
        /*005e*/ 	.short	0x00ff


	//----- nvinfo : EIATTR_MERCURY_ISA_VERSION
	.align		4
        /*0060*/ 	.byte	0x03, 0x5f
        /*0062*/ 	.short	0x0101


	//----- nvinfo : EIATTR_VRC_CTA_INIT_COUNT
	.align		4
        /*0064*/ 	.byte	0x02, 0x4a
	.zero		1
	.zero		1


	//----- nvinfo : EIATTR_EXIT_INSTR_OFFSETS
	.align		4
        /*0068*/ 	.byte	0x04, 0x1c
        /*006a*/ 	.short	(.L_70 - .L_69)


	//   ....[0]....
.L_69:
        /*006c*/ 	.word	0x000000c0


	//   ....[1]....
        /*0070*/ 	.word	0x00000930


	//----- nvinfo : EIATTR_CRS_STACK_SIZE
	.align		4
.L_70:
        /*0074*/ 	.byte	0x04, 0x1e
        /*0076*/ 	.short	(.L_72 - .L_71)
.L_71:
        /*0078*/ 	.word	0x00000000


	//----- nvinfo : EIATTR_CBANK_PARAM_SIZE
	.align		4
.L_72:
        /*007c*/ 	.byte	0x03, 0x19
        /*007e*/ 	.short	0x001c


	//----- nvinfo : EIATTR_PARAM_CBANK
	.align		4
        /*0080*/ 	.byte	0x04, 0x0a
        /*0082*/ 	.short	(.L_74 - .L_73)
	.align		4
.L_73:
        /*0084*/ 	.word	index@(.nv.constant0._Z13processLayersPfyiii)
        /*0088*/ 	.short	0x0380
        /*008a*/ 	.short	0x001c


	//----- nvinfo : EIATTR_SW_WAR
	.align		4
.L_74:
        /*008c*/ 	.byte	0x04, 0x36
        /*008e*/ 	.short	(.L_76 - .L_75)
.L_75:
        /*0090*/ 	.word	0x00000008
.L_76:


//--------------------- .nv.info._Z12surfaceWriteyii --------------------------
	.section	.nv.info._Z12surfaceWriteyii,"",@"SHT_CUDA_INFO"
	.sectionflags	@""
	.align	4


	//----- nvinfo : EIATTR_CUDA_API_VERSION
	.align		4
        /*0000*/ 	.byte	0x04, 0x37
        /*0002*/ 	.short	(.L_78 - .L_77)
.L_77:
        /*0004*/ 	.word	0x00000082


	//----- nvinfo : EIATTR_KPARAM_INFO
	.align		4
.L_78:
        /*0008*/ 	.byte	0x04, 0x17
        /*000a*/ 	.short	(.L_80 - .L_79)
.L_79:
        /*000c*/ 	.word	0x00000000
        /*0010*/ 	.short	0x0002
        /*0012*/ 	.short	0x000c
        /*0014*/ 	.byte	0x00, 0xf0, 0x11, 0x00


	//----- nvinfo : EIATTR_KPARAM_INFO
	.align		4
.L_80:
        /*0018*/ 	.byte	0x04, 0x17
        /*001a*/ 	.short	(.L_82 - .L_81)
.L_81:
        /*001c*/ 	.word	0x00000000
        /*0020*/ 	.short	0x0001
        /*0022*/ 	.short	0x0008
        /*0024*/ 	.byte	0x00, 0xf0, 0x11, 0x00


	//----- nvinfo : EIATTR_KPARAM_INFO
	.align		4
.L_82:
        /*0028*/ 	.byte	0x04, 0x17
        /*002a*/ 	.short	(.L_84 - .L_83)
.L_83:
        /*002c*/ 	.word	0x00000000
        /*0030*/ 	.short	0x0000
        /*0032*/ 	.short	0x0000
        /*0034*/ 	.byte	0x00, 0xf0, 0x21, 0x00


	//----- nvinfo : EIATTR_SPARSE_MMA_MASK
	.align		4
.L_84:
        /*0038*/ 	.byte	0x03, 0x50
        /*003a*/ 	.short	0x0000


	//----- nvinfo : EIATTR_MAXREG_COUNT
	.align		4
        /*003c*/ 	.byte	0x03, 0x1b
        /*003e*/ 	.short	0x00ff


	//----- nvinfo : EIATTR_MERCURY_ISA_VERSION
	.align		4
        /*0040*/ 	.byte	0x03, 0x5f
        /*0042*/ 	.short	0x0101


	//----- nvinfo : EIATTR_VRC_CTA_INIT_COUNT
	.align		4
        /*0044*/ 	.byte	0x02, 0x4a
	.zero		1
	.zero		1


	//----- nvinfo : EIATTR_EXIT_INSTR_OFFSETS
	.align		4
        /*0048*/ 	.byte	0x04, 0x1c
        /*004a*/ 	.short	(.L_86 - .L_85)


	//   ....[0]....
.L_85:
        /*004c*/ 	.word	0x000000c0


	//   ....[1]....
        /*0050*/ 	.word	0x00001040


	//----- nvinfo : EIATTR_CRS_STACK_SIZE
	.align		4
.L_86:
        /*0054*/ 	.byte	0x04, 0x1e
        /*0056*/ 	.short	(.L_88 - .L_87)
.L_87:
        /*0058*/ 	.word	0x00000000


	//----- nvinfo : EIATTR_CBANK_PARAM_SIZE
	.align		4
.L_88:
        /*005c*/ 	.byte	0x03, 0x19
        /*005e*/ 	.short	0x0010


	//----- nvinfo : EIATTR_PARAM_CBANK
	.align		4
        /*0060*/ 	.byte	0x04, 0x0a
        /*0062*/ 	.short	(.L_90 - .L_89)
	.align		4
.L_89:
        /*0064*/ 	.word	index@(.nv.constant0._Z12surfaceWriteyii)
        /*0068*/ 	.short	0x0380
        /*006a*/ 	.short	0x0010


	//----- nvinfo : EIATTR_SW_WAR
	.align		4
.L_90:
        /*006c*/ 	.byte	0x04, 0x36
        /*006e*/ 	.short	(.L_92 - .L_91)
.L_91:
        /*0070*/ 	.word	0x00000008
.L_92:


//--------------------- .nv.info._Z12volumeRenderPfyiii --------------------------
	.section	.nv.info._Z12volumeRenderPfyiii,"",@"SHT_CUDA_INFO"
	.sectionflags	@""
	.align	4


	//----- nvinfo : EIATTR_CUDA_API_VERSION
	.align		4
        /*0000*/ 	.byte	0x04, 0x37
        /*0002*/ 	.short	(.L_94 - .L_93)
.L_93:
        /*0004*/ 	.word	0x00000082


	//----- nvinfo : EIATTR_KPARAM_INFO
	.align		4
.L_94:
        /*0008*/ 	.byte	0x04, 0x17
        /*000a*/ 	.short	(.L_96 - .L_95)
.L_95:
        /*000c*/ 	.word	0x00000000
        /*0010*/ 	.short	0x0004
        /*0012*/ 	.short	0x0018
        /*0014*/ 	.byte	0x00, 0xf0, 0x11, 0x00


	//----- nvinfo : EIATTR_KPARAM_INFO
	.align		4
.L_96:
        /*0018*/ 	.byte	0x04, 0x17
        /*001a*/ 	.short	(.L_98 - .L_97)
.L_97:
        /*001c*/ 	.word	0x00000000
        /*0020*/ 	.short	0x0003
        /*0022*/ 	.short	0x0014
        /*0024*/ 	.byte	0x00, 0xf0, 0x11, 0x00


	//----- nvinfo : EIATTR_KPARAM_INFO
	.align		4
.L_98:
        /*0028*/ 	.byte	0x04, 0x17
        /*002a*/ 	.short	(.L_100 - .L_99)
.L_99:
        /*002c*/ 	.word	0x00000000
        /*0030*/ 	.short	0x0002
        /*0032*/ 	.short	0x0010
        /*0034*/ 	.byte	0x00, 0xf0, 0x11, 0x00


	//----- nvinfo : EIATTR_KPARAM_INFO
	.align		4
.L_100:
        /*0038*/ 	.byte	0x04, 0x17
        /*003a*/ 	.short	(.L_102 - .L_101)
.L_101:
        /*003c*/ 	.word	0x00000000
        /*0040*/ 	.short	0x0001
        /*0042*/ 	.short	0x0008
        /*0044*/ 	.byte	0x00, 0xf0, 0x21, 0x00


	//----- nvinfo : EIATTR_KPARAM_INFO
	.align		4
.L_102:
        /*0048*/ 	.byte	0x04, 0x17
        /*004a*/ 	.short	(.L_104 - .L_103)
.L_103:
        /*004c*/ 	.word	0x00000000
        /*0050*/ 	.short	0x0000
        /*0052*/ 	.short	0x0000
        /*0054*/ 	.byte	0x00, 0xf5, 0x21, 0x00


	//----- nvinfo : EIATTR_SPARSE_MMA_MASK
	.align		4
.L_104:
        /*0058*/ 	.byte	0x03, 0x50
        /*005a*/ 	.short	0x0000


	//----- nvinfo : EIATTR_MAXREG_COUNT
	.align		4
        /*005c*/ 	.byte	0x03, 0x1b
        /*005e*/ 	.short	0x00ff


	//----- nvinfo : EIATTR_MERCURY_ISA_VERSION
	.align		4
        /*0060*/ 	.byte	0x03, 0x5f
        /*0062*/ 	.short	0x0101


	//----- nvinfo : EIATTR_VRC_CTA_INIT_COUNT
	.align		4
        /*0064*/ 	.byte	0x02, 0x4a
	.zero		1
	.zero		1


	//----- nvinfo : EIATTR_EXIT_INSTR_OFFSETS
	.align		4
        /*0068*/ 	.byte	0x04, 0x1c
        /*006a*/ 	.short	(.L_106 - .L_105)


	//   ....[0]....
.L_105:
        /*006c*/ 	.word	0x000000c0


	//   ....[1]....
        /*0070*/ 	.word	0x000008b0


	//----- nvinfo : EIATTR_CRS_STACK_SIZE
	.align		4
.L_106:
        /*0074*/ 	.byte	0x04, 0x1e
        /*0076*/ 	.short	(.L_108 - .L_107)
.L_107:
        /*0078*/ 	.word	0x00000000


	//----- nvinfo : EIATTR_CBANK_PARAM_SIZE
	.align		4
.L_108:
        /*007c*/ 	.byte	0x03, 0x19
        /*007e*/ 	.short	0x001c


	//----- nvinfo : EIATTR_PARAM_CBANK
	.align		4
        /*0080*/ 	.byte	0x04, 0x0a
        /*0082*/ 	.short	(.L_110 - .L_109)
	.align		4
.L_109:
        /*0084*/ 	.word	index@(.nv.constant0._Z12volumeRenderPfyiii)
        /*0088*/ 	.short	0x0380
        /*008a*/ 	.short	0x001c


	//----- nvinfo : EIATTR_SW_WAR
	.align		4
.L_110:
        /*008c*/ 	.byte	0x04, 0x36
        /*008e*/ 	.short	(.L_112 - .L_111)
.L_111:
        /*0090*/ 	.word	0x00000008
.L_112:


//--------------------- .nv.info._Z17scaleImageTexturePfyiiff --------------------------
	.section	.nv.info._Z17scaleImageTexturePfyiiff,"",@"SHT_CUDA_INFO"
	.sectionflags	@""
	.align	4


	//----- nvinfo : EIATTR_CUDA_API_VERSION
	.align		4
        /*0000*/ 	.byte	0x04, 0x37
        /*0002*/ 	.short	(.L_114 - .L_113)
.L_113:
        /*0004*/ 	.word	0x00000082


	//----- nvinfo : EIATTR_KPARAM_INFO
	.align		4
.L_114:
        /*0008*/ 	.byte	0x04, 0x17
        /*000a*/ 	.short	(.L_116 - .L_115)
.L_115:
        /*000c*/ 	.word	0x00000000
        /*0010*/ 	.short	0x0005
        /*0012*/ 	.short	0x001c
        /*0014*/ 	.byte	0x00, 0xf0, 0x11, 0x00


	//----- nvinfo : EIATTR_KPARAM_INFO
	.align		4
.L_116:
        /*0018*/ 	.byte	0x04, 0x17
        /*001a*/ 	.short	(.L_118 - .L_117)
.L_117:
        /*001c*/ 	.word	0x00000000
        /*0020*/ 	.short	0x0004
        /*0022*/ 	.short	0x0018
        /*0024*/ 	.byte	0x00, 0xf0, 0x11, 0x00


	//----- nvinfo : EIATTR_KPARAM_INFO
	.align		4
.L_118:
        /*0028*/ 	.byte	0x04, 0x17
        /*002a*/ 	.short	(.L_120 - .L_119)
.L_119:
        /*002c*/ 	.word	0x00000000
        /*0030*/ 	.short	0x0003
        /*0032*/ 	.short	0x0014
        /*0034*/ 	.byte	0x00, 0xf0, 0x11, 0x00


	//----- nvinfo : EIATTR_KPARAM_INFO
	.align		4
.L_120:
        /*0038*/ 	.byte	0x04, 0x17
        /*003a*/ 	.short	(.L_122 - .L_121)
.L_121:
        /*003c*/ 	.word	0x00000000
        /*0040*/ 	.short	0x0002
        /*0042*/ 	.short	0x0010
        /*0044*/ 	.byte	0x00, 0xf0, 0x11, 0x00


	//----- nvinfo : EIATTR_KPARAM_INFO
	.align		4
.L_122:
        /*0048*/ 	.byte	0x04, 0x17
        /*004a*/ 	.short	(.L_124 - .L_123)
.L_123:
        /*004c*/ 	.word	0x00000000
        /*0050*/ 	.short	0x0001
        /*0052*/ 	.short	0x0008
        /*0054*/ 	.byte	0x00, 0xf0, 0x21, 0x00


	//----- nvinfo : EIATTR_KPARAM_INFO
	.align		4
.L_124:
        /*0058*/ 	.byte	0x04, 0x17
        /*005a*/ 	.short	(.L_126 - .L_125)
.L_125:
        /*005c*/ 	.word	0x00000000
        /*0060*/ 	.short	0x0000
        /*0062*/ 	.short	0x0000
        /*0064*/ 	.byte	0x00, 0xf5, 0x21, 0x00


	//----- nvinfo : EIATTR_SPARSE_MMA_MASK
	.align		4
.L_126:
        /*0068*/ 	.byte	0x03, 0x50
        /*006a*/ 	.short	0x0000


	//----- nvinfo : EIATTR_MAXREG_COUNT
	.align		4
        /*006c*/ 	.byte	0x03, 0x1b
        /*006e*/ 	.short	0x00ff


	//----- nvinfo : EIATTR_MERCURY_ISA_VERSION
	.align		4
        /*0070*/ 	.byte	0x03, 0x5f
        /*0072*/ 	.short	0x0101


	//----- nvinfo : EIATTR_VRC_CTA_INIT_COUNT
	.align		4
        /*0074*/ 	.byte	0x02, 0x4a
	.zero		1
	.zero		1


	//----- nvinfo : EIATTR_EXIT_INSTR_OFFSETS
	.align		4
        /*0078*/ 	.byte	0x04, 0x1c
        /*007a*/ 	.short	(.L_128 - .L_127)


	//   ....[0]....
.L_127:
        /*007c*/ 	.word	0x000000c0


	//   ....[1]....
        /*0080*/ 	.word	0x000003c0


	//----- nvinfo : EIATTR_CRS_STACK_SIZE
	.align		4
.L_128:
        /*0084*/ 	.byte	0x04, 0x1e
        /*0086*/ 	.short	(.L_130 - .L_129)
.L_129:
        /*0088*/ 	.word	0x00000000


	//----- nvinfo : EIATTR_CBANK_PARAM_SIZE
	.align		4
.L_130:
        /*008c*/ 	.byte	0x03, 0x19
        /*008e*/ 	.short	0x0020


	//----- nvinfo : EIATTR_PARAM_CBANK
	.align		4
        /*0090*/ 	.byte	0x04, 0x0a
        /*0092*/ 	.short	(.L_132 - .L_131)
	.align		4
.L_131:
        /*0094*/ 	.word	index@(.nv.constant0._Z17scaleImageTexturePfyiiff)
        /*0098*/ 	.short	0x0380
        /*009a*/ 	.short	0x0020


	//----- nvinfo : EIATTR_SW_WAR
	.align		4
.L_132:
        /*009c*/ 	.byte	0x04, 0x36
        /*009e*/ 	.short	(.L_134 - .L_133)
.L_133:
        /*00a0*/ 	.word	0x00000008
.L_134:


//--------------------- .nv.info._Z16scaleImageGlobalPfPKfiiii --------------------------
	.section	.nv.info._Z16scaleImageGlobalPfPKfiiii,"",@"SHT_CUDA_INFO"
	.sectionflags	@""
	.align	4


	//----- nvinfo : EIATTR_CUDA_API_VERSION
	.align		4
        /*0000*/ 	.byte	0x04, 0x37
        /*0002*/ 	.short	(.L_136 - .L_135)
.L_135:
        /*0004*/ 	.word	0x00000082


	//----- nvinfo : EIATTR_KPARAM_INFO
	.align		4
.L_136:
        /*0008*/ 	.byte	0x04, 0x17
        /*000a*/ 	.short	(.L_138 - .L_137)
.L_137:
        /*000c*/ 	.word	0x00000000
        /*0010*/ 	.short	0x0005
        /*0012*/ 	.short	0x001c
        /*0014*/ 	.byte	0x00, 0xf0, 0x11, 0x00


	//----- nvinfo : EIATTR_KPARAM_INFO
	.align		4
.L_138:
        /*0018*/ 	.byte	0x04, 0x17
        /*001a*/ 	.short	(.L_140 - .L_139)
.L_139:
        /*001c*/ 	.word	0x00000000
        /*0020*/ 	.short	0x0004
        /*0022*/ 	.short	0x0018
        /*0024*/ 	.byte	0x00, 0xf0, 0x11, 0x00


	//----- nvinfo : EIATTR_KPARAM_INFO
	.align		4
.L_140:
        /*0028*/ 	.byte	0x04, 0x17
        /*002a*/ 	.short	(.L_142 - .L_141)
.L_141:
        /*002c*/ 	.word	0x00000000
        /*0030*/ 	.short	0x0003
        /*0032*/ 	.short	0x0014
        /*0034*/ 	.byte	0x00, 0xf0, 0x11, 0x00


	//----- nvinfo : EIATTR_KPARAM_INFO
	.align		4
.L_142:
        /*0038*/ 	.byte	0x04, 0x17
        /*003a*/ 	.short	(.L_144 - .L_143)
.L_143:
        /*003c*/ 	.word	0x00000000
        /*0040*/ 	.short	0x0002
        /*0042*/ 	.short	0x0010
        /*0044*/ 	.byte	0x00, 0xf0, 0x11, 0x00


	//----- nvinfo : EIATTR_KPARAM_INFO
	.align		4
.L_144:
        /*0048*/ 	.byte	0x04, 0x17
        /*004a*/ 	.short	(.L_146 - .L_145)
.L_145:
        /*004c*/ 	.word	0x00000000
        /*0050*/ 	.short	0x0001
        /*0052*/ 	.short	0x0008
        /*0054*/ 	.byte	0x00, 0xf5, 0x21, 0x00


	//----- nvinfo : EIATTR_KPARAM_INFO
	.align		4
.L_146:
        /*0058*/ 	.byte	0x04, 0x17
        /*005a*/ 	.short	(.L_148 - .L_147)
.L_147:
        /*005c*/ 	.word	0x00000000
        /*0060*/ 	.short	0x0000
        /*0062*/ 	.short	0x0000
        /*0064*/ 	.byte	0x00, 0xf5, 0x21, 0x00


	//----- nvinfo : EIATTR_SPARSE_MMA_MASK
	.align		4
.L_148:
        /*0068*/ 	.byte	0x03, 0x50
        /*006a*/ 	.short	0x0000


	//----- nvinfo : EIATTR_MAXREG_COUNT
	.align		4
        /*006c*/ 	.byte	0x03, 0x1b
        /*006e*/ 	.short	0x00ff


	//----- nvinfo : EIATTR_MERCURY_ISA_VERSION
	.align		4
        /*0070*/ 	.byte	0x03, 0x5f
        /*0072*/ 	.short	0x0101


	//----- nvinfo : EIATTR_VRC_CTA_INIT_COUNT
	.align		4
        /*0074*/ 	.byte	0x02, 0x4a
	.zero		1
	.zero		1


	//----- nvinfo : EIATTR_EXIT_INSTR_OFFSETS
	.align		4
        /*0078*/ 	.byte	0x04, 0x1c
        /*007a*/ 	.short	(.L_150 - .L_149)


	//   ....[0]....
.L_149:
        /*007c*/ 	.word	0x000000c0


	//   ....[1]....
        /*0080*/ 	.word	0x000005e0


	//----- nvinfo : EIATTR_CRS_STACK_SIZE
	.align		4
.L_150:
        /*0084*/ 	.byte	0x04, 0x1e
        /*0086*/ 	.short	(.L_152 - .L_151)
.L_151:
        /*0088*/ 	.word	0x00000000


	//----- nvinfo : EIATTR_CBANK_PARAM_SIZE
	.align		4
.L_152:
        /*008c*/ 	.byte	0x03, 0x19
        /*008e*/ 	.short	0x0020


	//----- nvinfo : EIATTR_PARAM_CBANK
	.align		4
        /*0090*/ 	.byte	0x04, 0x0a
        /*0092*/ 	.short	(.L_154 - .L_153)
	.align		4
.L_153:
        /*0094*/ 	.word	index@(.nv.constant0._Z16scaleImageGlobalPfPKfiiii)
        /*0098*/ 	.short	0x0380
        /*009a*/ 	.short	0x0020


	//----- nvinfo : EIATTR_SW_WAR
	.align		4
.L_154:
        /*009c*/ 	.byte	0x04, 0x36
        /*009e*/ 	.short	(.L_156 - .L_155)
.L_155:
        /*00a0*/ 	.word	0x00000008
.L_156:


//--------------------- .nv.info._Z18convolutionTexturePfyii --------------------------
	.section	.nv.info._Z18convolutionTexturePfyii,"",@"SHT_CUDA_INFO"
	.sectionflags	@""
	.align	4


	//----- nvinfo : EIATTR_CUDA_API_VERSION
	.align		4
        /*0000*/ 	.byte	0x04, 0x37
        /*0002*/ 	.short	(.L_158 - .L_157)
.L_157:
        /*0004*/ 	.word	0x00000082


	//----- nvinfo : EIATTR_KPARAM_INFO
	.align		4
.L_158:
        /*0008*/ 	.byte	0x04, 0x17
        /*000a*/ 	.short	(.L_160 - .L_159)
.L_159:
        /*000c*/ 	.word	0x00000000
        /*0010*/ 	.short	0x0003
        /*0012*/ 	.short	0x0014
        /*0014*/ 	.byte	0x00, 0xf0, 0x11, 0x00


	//----- nvinfo : EIATTR_KPARAM_INFO
	.align		4
.L_160:
        /*0018*/ 	.byte	0x04, 0x17
        /*001a*/ 	.short	(.L_162 - .L_161)
.L_161:
        /*001c*/ 	.word	0x00000000
        /*0020*/ 	.short	0x0002
        /*0022*/ 	.short	0x0010
        /*0024*/ 	.byte	0x00, 0xf0, 0x11, 0x00


	//----- nvinfo : EIATTR_KPARAM_INFO
	.align		4
.L_162:
        /*0028*/ 	.byte	0x04, 0x17
        /*002a*/ 	.short	(.L_164 - .L_163)
.L_163:
        /*002c*/ 	.word	0x00000000
        /*0030*/ 	.short	0x0001
        /*0032*/ 	.short	0x0008
        /*0034*/ 	.byte	0x00, 0xf0, 0x21, 0x00


	//----- nvinfo : EIATTR_KPARAM_INFO
	.align		4
.L_164:
        /*0038*/ 	.byte	0x04, 0x17
        /*003a*/ 	.short	(.L_166 - .L_165)
.L_165:
        /*003c*/ 	.word	0x00000000
        /*0040*/ 	.short	0x0000
        /*0042*/ 	.short	0x0000
        /*0044*/ 	.byte	0x00, 0xf5, 0x21, 0x00


	//----- nvinfo : EIATTR_SPARSE_MMA_MASK
	.align		4
.L_166:
        /*0048*/ 	.byte	0x03, 0x50
        /*004a*/ 	.short	0x0000


	//----- nvinfo : EIATTR_MAXREG_COUNT
	.align		4
        /*004c*/ 	.byte	0x03, 0x1b
        /*004e*/ 	.short	0x00ff


	//----- nvinfo : EIATTR_MERCURY_ISA_VERSION
	.align		4
        /*0050*/ 	.byte	0x03, 0x5f
        /*0052*/ 	.short	0x0101


	//----- nvinfo : EIATTR_VRC_CTA_INIT_COUNT
	.align		4
        /*0054*/ 	.byte	0x02, 0x4a
	.zero		1
	.zero		1


	//----- nvinfo : EIATTR_EXIT_INSTR_OFFSETS
	.align		4
        /*0058*/ 	.byte	0x04, 0x1c
        /*005a*/ 	.short	(.L_168 - .L_167)


	//   ....[0]....
.L_167:
        /*005c*/ 	.word	0x00000100


	//   ....[1]....
        /*0060*/ 	.word	0x000008b0


	//----- nvinfo : EIATTR_CRS_STACK_SIZE
	.align		4
.L_168:
        /*0064*/ 	.byte	0x04, 0x1e
        /*0066*/ 	.short	(.L_170 - .L_169)
.L_169:
        /*0068*/ 	.word	0x00000000


	//----- nvinfo : EIATTR_CBANK_PARAM_SIZE
	.align		4
.L_170:
        /*006c*/ 	.byte	0x03, 0x19
        /*006e*/ 	.short	0x0018


	//----- nvinfo : EIATTR_PARAM_CBANK
	.align		4
        /*0070*/ 	.byte	0x04, 0x0a
        /*0072*/ 	.short	(.L_172 - .L_171)
	.align		4
.L_171:
        /*0074*/ 	.word	index@(.nv.constant0._Z18convolutionTexturePfyii)
        /*0078*/ 	.short	0x0380
        /*007a*/ 	.short	0x0018


	//----- nvinfo : EIATTR_SW_WAR
	.align		4
.L_172:
        /*007c*/ 	.byte	0x04, 0x36
        /*007e*/ 	.short	(.L_174 - .L_173)
.L_173:
        /*0080*/ 	.word	0x00000008
.L_174:


//--------------------- .nv.info._Z17convolutionGlobalPfPKfii --------------------------
	.section	.nv.info._Z17convolutionGlobalPfPKfii,"",@"SHT_CUDA_INFO"
	.sectionflags	@""
	.align	4


	//----- nvinfo : EIATTR_CUDA_API_VERSION
	.align		4
        /*0000*/ 	.byte	0x04, 0x37
        /*0002*/ 	.short	(.L_176 - .L_175)
.L_175:
        /*0004*/ 	.word	0x00000082


	//----- nvinfo : EIATTR_KPARAM_INFO
	.align		4
.L_176:
        /*0008*/ 	.byte	0x04, 0x17
        /*000a*/ 	.short	(.L_178 - .L_177)
.L_177:
        /*000c*/ 	.word	0x00000000
        /*0010*/ 	.short	0x0003
        /*0012*/ 	.short	0x0014
        /*0014*/ 	.byte	0x00, 0xf0, 0x11, 0x00


	//----- nvinfo : EIATTR_KPARAM_INFO
	.align		4
.L_178:
        /*0018*/ 	.byte	0x04, 0x17
        /*001a*/ 	.short	(.L_180 - .L_179)
.L_179:
        /*001c*/ 	.word	0x00000000
        /*0020*/ 	.short	0x0002
        /*0022*/ 	.short	0x0010
        /*0024*/ 	.byte	0x00, 0xf0, 0x11, 0x00


	//----- nvinfo : EIATTR_KPARAM_INFO
	.align		4
.L_180:
        /*0028*/ 	.byte	0x04, 0x17
        /*002a*/ 	.short	(.L_182 - .L_181)
.L_181:
        /*002c*/ 	.word	0x00000000
        /*0030*/ 	.short	0x0001
        /*0032*/ 	.short	0x0008
        /*0034*/ 	.byte	0x00, 0xf5, 0x21, 0x00


	//----- nvinfo : EIATTR_KPARAM_INFO
	.align		4
.L_182:
        /*0038*/ 	.byte	0x04, 0x17
        /*003a*/ 	.short	(.L_184 - .L_183)
.L_183:
        /*003c*/ 	.word	0x00000000
        /*0040*/ 	.short	0x0000
        /*0042*/ 	.short	0x0000
        /*0044*/ 	.byte	0x00, 0xf5, 0x21, 0x00


	//----- nvinfo : EIATTR_SPARSE_MMA_MASK
	.align		4
.L_184:
        /*0048*/ 	.byte	0x03, 0x50
        /*004a*/ 	.short	0x0000


	//----- nvinfo : EIATTR_MAXREG_COUNT
	.align		4
        /*004c*/ 	.byte	0x03, 0x1b
        /*004e*/ 	.short	0x00ff


	//----- nvinfo : EIATTR_MERCURY_ISA_VERSION
	.align		4
        /*0050*/ 	.byte	0x03, 0x5f
        /*0052*/ 	.short	0x0101


	//----- nvinfo : EIATTR_VRC_CTA_INIT_COUNT
	.align		4
        /*0054*/ 	.byte	0x02, 0x4a
	.zero		1
	.zero		1


	//----- nvinfo : EIATTR_EXIT_INSTR_OFFSETS
	.align		4
        /*0058*/ 	.byte	0x04, 0x1c
        /*005a*/ 	.short	(.L_186 - .L_185)


	//   ....[0]....
.L_185:
        /*005c*/ 	.word	0x00000100


	//   ....[1]....
        /*0060*/ 	.word	0x000003c0


	//----- nvinfo : EIATTR_CRS_STACK_SIZE
	.align		4
.L_186:
        /*0064*/ 	.byte	0x04, 0x1e
        /*0066*/ 	.short	(.L_188 - .L_187)
.L_187:
        /*0068*/ 	.word	0x00000000


	//----- nvinfo : EIATTR_CBANK_PARAM_SIZE
	.align		4
.L_188:
        /*006c*/ 	.byte	0x03, 0x19
        /*006e*/ 	.short	0x0018


	//----- nvinfo : EIATTR_PARAM_CBANK
	.align		4
        /*0070*/ 	.byte	0x04, 0x0a
        /*0072*/ 	.short	(.L_190 - .L_189)
	.align		4
.L_189:
        /*0074*/ 	.word	index@(.nv.constant0._Z17convolutionGlobalPfPKfii)
        /*0078*/ 	.short	0x0380
        /*007a*/ 	.short	0x0018


	//----- nvinfo : EIATTR_SW_WAR
	.align		4
.L_190:
        /*007c*/ 	.byte	0x04, 0x36
        /*007e*/ 	.short	(.L_192 - .L_191)
.L_191:
        /*0080*/ 	.word	0x00000008
.L_192:


//--------------------- .nv.callgraph             --------------------------
	.section	.nv.callgraph,"",@"SHT_CUDA_CALLGRAPH"
	.align	4
	.sectionentsize	8
	.align		4
        /*0000*/ 	.word	0x00000000
	.align		4
        /*0004*/ 	.word	0xffffffff
	.align		4
        /*0008*/ 	.word	0x00000000
	.align		4
        /*000c*/ 	.word	0xfffffffe
	.align		4
        /*0010*/ 	.word	0x00000000
	.align		4
        /*0014*/ 	.word	0xfffffffd
	.align		4
        /*0018*/ 	.word	0x00000000
	.align		4
        /*001c*/ 	.word	0xfffffffc


//--------------------- .nv.constant4             --------------------------
	.section	.nv.constant4,"a",@progbits
	.align	8
	.align		8
.nv.constant4:
        /*0000*/ 	.dword	__cudart_i2opi_f


//--------------------- .text._Z13processLayersPfyiii --------------------------
	.section	.text._Z13processLayersPfyiii,"ax",@progbits
	.align	128
        .global         _Z13processLayersPfyiii
        .type           _Z13processLayersPfyiii,@function
        .size           _Z13processLayersPfyiii,(.L_x_125 - _Z13processLayersPfyiii)
        .other          _Z13processLayersPfyiii,@"STO_CUDA_ENTRY STV_DEFAULT"
_Z13processLayersPfyiii:
.text._Z13processLayersPfyiii:
[----:B------:R-:W-:Y:S01]  /*0000*/  LDC R1, c[0x0][0x37c] ;  /* 0x0000df00ff017b82 */ /* 0x000fe20000000800 */
[----:B------:R-:W0:Y:S07]  /*0010*/  S2R R3, SR_TID.Y ;  /* 0x0000000000037919 */ /* 0x000e2e0000002200 */
[----:B------:R-:W1:Y:S01]  /*0020*/  LDC R7, c[0x0][0x360] ;  /* 0x0000d800ff077b82 */ /* 0x000e620000000800 */
[----:B------:R-:W2:Y:S01]  /*0030*/  LDCU.64 UR6, c[0x0][0x390] ;  /* 0x00007200ff0677ac */ /* 0x000ea20008000a00 */
[----:B------:R-:W1:Y:S06]  /*0040*/  S2R R0, SR_TID.X ;  /* 0x0000000000007919 */ /* 0x000e6c0000002100 */
[----:B------:R-:W0:Y:S08]  /*0050*/  S2UR UR5, SR_CTAID.Y ;  /* 0x00000000000579c3 */ /* 0x000e300000002600 */
[----:B------:R-:W0:Y:S08]  /*0060*/  LDC R2, c[0x0][0x364] ;  /* 0x0000d900ff027b82 */ /* 0x000e300000000800 */
[----:B------:R-:W1:Y:S01]  /*0070*/  S2UR UR4, SR_CTAID.X ;  /* 0x00000000000479c3 */ /* 0x000e620000002500 */
[----:B0-----:R-:W-:-:S05]  /*0080*/  IMAD R2, R2, UR5, R3 ;  /* 0x0000000502027c24 */ /* 0x001fca000f8e0203 */
[----:B--2---:R-:W-:Y:S01]  /*0090*/  ISETP.GE.AND P0, PT, R2, UR7, PT ;  /* 0x0000000702007c0c */ /* 0x004fe2000bf06270 */
[----:B-1----:R-:W-:-:S05]  /*00a0*/  IMAD R7, R7, UR4, R0 ;  /* 0x0000000407077c24 */ /* 0x002fca000f8e0200 */
[----:B------:R-:W-:-:S13]  /*00b0*/  ISETP.GE.OR P0, PT, R7, UR6, P0 ;  /* 0x0000000607007c0c */ /* 0x000fda0008706670 */
[----:B------:R-:W-:Y:S05]  /*00c0*/  @P0 EXIT ;  /* 0x000000000000094d */ /* 0x000fea0003800000 */
[----:B------:R-:W0:Y:S01]  /*00d0*/  LDCU UR10, c[0x0][0x398] ;  /* 0x00007300ff0a77ac */ /* 0x000e220008000800 */
[----:B------:R-:W-:Y:S01]  /*00e0*/  IMAD.MOV.U32 R3, RZ, RZ, RZ ;  /* 0x000000ffff037224 */ /* 0x000fe200078e00ff */
[----:B0-----:R-:W-:-:S09]  /*00f0*/  UISETP.GE.AND UP0, UPT, UR10, 0x1, UPT ;  /* 0x000000010a00788c */ /* 0x001fd2000bf06270 */
[----:B------:R-:W-:Y:S05]  /*0100*/  BRA.U !UP0, `(.L_x_0) ;  /* 0x0000000508b07547 */ /* 0x000fea000b800000 */
[----:B------:R-:W-:Y:S01]  /*0110*/  I2FP.F32.S32 R3, UR6 ;  /* 0x0000000600037c45 */ /* 0x000fe20008201400 */
[----:B------:R-:W-:Y:S01]  /*0120*/  BSSY.RECONVERGENT B0, `(.L_x_1) ;  /* 0x000000e000007945 */ /* 0x000fe20003800200 */
[----:B------:R-:W-:Y:S02]  /*0130*/  I2FP.F32.S32 R0, R7 ;  /* 0x0000000700007245 */ /* 0x000fe40000201400 */
[----:B------:R-:W0:Y:S03]  /*0140*/  MUFU.RCP R4, R3 ;  /* 0x0000000300047308 */ /* 0x000e260000001000 */
[----:B------:R-:W-:-:S05]  /*0150*/  FADD R0, R0, 0.5 ;  /* 0x3f00000000007421 */ /* 0x000fca0000000000 */
[----:B------:R-:W1:Y:S01]  /*0160*/  FCHK P0, R0, R3 ;  /* 0x0000000300007302 */ /* 0x000e620000000000 */
[----:B0-----:R-:W-:-:S04]  /*0170*/  FFMA R5, -R3, R4, 1 ;  /* 0x3f80000003057423 */ /* 0x001fc80000000104 */
[----:B------:R-:W-:-:S04]  /*0180*/  FFMA R5, R4, R5, R4 ;  /* 0x0000000504057223 */ /* 0x000fc80000000004 */
[----:B------:R-:W-:-:S04]  /*0190*/  FFMA R4, R0, R5, RZ ;  /* 0x0000000500047223 */ /* 0x000fc800000000ff */
[----:B------:R-:W-:-:S04]  /*01a0*/  FFMA R6, -R3, R4, R0 ;  /* 0x0000000403067223 */ /* 0x000fc80000000100 */
[----:B------:R-:W-:Y:S01]  /*01b0*/  FFMA R5, R5, R6, R4 ;  /* 0x0000000605057223 */ /* 0x000fe20000000004 */
[----:B-1----:R-:W-:Y:S06]  /*01c0*/  @!P0 BRA `(.L_x_2) ;  /* 0x00000000000c8947 */ /* 0x002fec0003800000 */
[----:B------:R-:W-:-:S07]  /*01d0*/  MOV R4, 0x1f0 ;  /* 0x000001f000047802 */ /* 0x000fce0000000f00 */
[----:B------:R-:W-:Y:S05]  /*01e0*/  CALL.REL.NOINC `($__internal_0_$__cuda_sm3x_div_rn_noftz_f32_slowpath) ;  /* 0x0000000400d47944 */ /* 0x000fea0003c00000 */
[----:B------:R-:W-:-:S07]  /*01f0*/  IMAD.MOV.U32 R5, RZ, RZ, R0 ;  /* 0x000000ffff057224 */ /* 0x000fce00078e0000 */
.L_x_2:
[----:B------:R-:W-:Y:S05]  /*0200*/  BSYNC.RECONVERGENT B0 ;  /* 0x0000000000007941 */ /* 0x000fea0003800200 */
.L_x_1:
[----:B------:R-:W0:Y:S01]  /*0210*/  LDCU UR4, c[0x0][0x394] ;  /* 0x00007280ff0477ac */ /* 0x000e220008000800 */
[----:B------:R-:W-:Y:S01]  /*0220*/  I2FP.F32.U32 R0, R2 ;  /* 0x0000000200007245 */ /* 0x000fe20000201000 */
[----:B------:R-:W-:Y:S04]  /*0230*/  BSSY.RECONVERGENT B0, `(.L_x_3) ;  /* 0x000000e000007945 */ /* 0x000fe80003800200 */
[----:B------:R-:W-:Y:S01]  /*0240*/  FADD R0, R0, 0.5 ;  /* 0x3f00000000007421 */ /* 0x000fe20000000000 */
[----:B0-----:R-:W-:-:S04]  /*0250*/  I2FP.F32.U32 R3, UR4 ;  /* 0x0000000400037c45 */ /* 0x001fc80008201000 */
[----:B------:R-:W0:Y:S08]  /*0260*/  MUFU.RCP R4, R3 ;  /* 0x0000000300047308 */ /* 0x000e300000001000 */
        /* <DEDUP_REMOVED lines=10> */
.L_x_4:
[----:B------:R-:W-:Y:S05]  /*0310*/  BSYNC.RECONVERGENT B0 ;  /* 0x0000000000007941 */ /* 0x000fea0003800200 */
.L_x_3:
[----:B------:R-:W0:Y:S01]  /*0320*/  LDCU UR10, c[0x0][0x398] ;  /* 0x00007300ff0a77ac */ /* 0x000e220008000800 */
[----:B------:R-:W-:Y:S01]  /*0330*/  IMAD.MOV.U32 R3, RZ, RZ, RZ ;  /* 0x000000ffff037224 */ /* 0x000fe200078e00ff */
[----:B------:R-:W-:Y:S01]  /*0340*/  UMOV UR4, URZ ;  /* 0x000000ff00047c82 */ /* 0x000fe20008000000 */
[----:B0-----:R-:W-:Y:S02]  /*0350*/  UISETP.GE.U32.AND UP0, UPT, UR10, 0x4, UPT ;  /* 0x000000040a00788c */ /* 0x001fe4000bf06070 */
[----:B------:R-:W-:-:S04]  /*0360*/  ULOP3.LUT UR5, UR10, 0x3, URZ, 0xc0, !UPT ;  /* 0x000000030a057892 */ /* 0x000fc8000f8ec0ff */
[----:B------:R-:W-:-:S03]  /*0370*/  UISETP.NE.AND UP1, UPT, UR5, URZ, UPT ;  /* 0x000000ff0500728c */ /* 0x000fc6000bf25270 */
[----:B------:R-:W-:Y:S08]  /*0380*/  BRA.U !UP0, `(.L_x_5) ;  /* 0x00000001088c7547 */ /* 0x000ff0000b800000 */
[----:B------:R-:W-:Y:S02]  /*0390*/  HFMA2 R3, -RZ, RZ, 0, 0 ;  /* 0x00000000ff037431 */ /* 0x000fe400000001ff */
[----:B------:R-:W-:Y:S01]  /*03a0*/  IMAD.MOV.U32 R0, RZ, RZ, RZ ;  /* 0x000000ffff007224 */ /* 0x000fe200078e00ff */
[----:B------:R-:W-:-:S12]  /*03b0*/  ULOP3.LUT UR4, UR10, 0x7ffffffc, URZ, 0xc0, !UPT ;  /* 0x7ffffffc0a047892 */ /* 0x000fd8000f8ec0ff */
.L_x_6:
[----:B------:R-:W0:Y:S01]  /*03c0*/  LDCU UR6, c[0x0][0x388] ;  /* 0x00007100ff0677ac */ /* 0x000e220008000800 */
[C---:B------:R-:W-:Y:S01]  /*03d0*/  VIADD R8, R0.reuse, 0x1 ;  /* 0x0000000100087836 */ /* 0x040fe20000000000 */
[C---:B------:R-:W-:Y:S01]  /*03e0*/  ISETP.GT.U32.AND P0, PT, R0.reuse, 0xffff, PT ;  /* 0x0000ffff0000780c */ /* 0x040fe20003f04070 */
[----:B------:R-:W-:Y:S01]  /*03f0*/  IMAD.MOV.U32 R11, RZ, RZ, -0x3e000000 ;  /* 0xc2000000ff0b7424 */ /* 0x000fe200078e00ff */
[C---:B------:R-:W-:Y:S01]  /*0400*/  IADD3 R12, PT, PT, R0.reuse, 0x2, RZ ;  /* 0x00000002000c7810 */ /* 0x040fe20007ffe0ff */
[----:B------:R-:W-:Y:S01]  /*0410*/  VIADD R16, R0, 0x3 ;  /* 0x0000000300107836 */ /* 0x000fe20000000000 */
[----:B------:R-:W-:Y:S01]  /*0420*/  ISETP.GT.U32.AND P1, PT, R8, 0xffff, PT ;  /* 0x0000ffff0800780c */ /* 0x000fe20003f24070 */
[----:B------:R-:W-:Y:S01]  /*0430*/  UMOV UR7, URZ ;  /* 0x000000ff00077c82 */ /* 0x000fe20008000000 */
[----:B------:R-:W-:Y:S01]  /*0440*/  SEL R4, R0, 0xffff, !P0 ;  /* 0x0000ffff00047807 */ /* 0x000fe20004000000 */
[--C-:B------:R-:W-:Y:S01]  /*0450*/  IMAD.MOV.U32 R9, RZ, RZ, R5.reuse ;  /* 0x000000ffff097224 */ /* 0x100fe200078e0005 */
[----:B------:R-:W-:Y:S01]  /*0460*/  ISETP.GT.U32.AND P2, PT, R12, 0xffff, PT ;  /* 0x0000ffff0c00780c */ /* 0x000fe20003f44070 */
[--C-:B------:R-:W-:Y:S01]  /*0470*/  IMAD.MOV.U32 R10, RZ, RZ, R6.reuse ;  /* 0x000000ffff0a7224 */ /* 0x100fe200078e0006 */
[----:B------:R-:W-:Y:S01]  /*0480*/  SEL R8, R8, 0xffff, !P1 ;  /* 0x0000ffff08087807 */ /* 0x000fe20004800000 */
[--C-:B------:R-:W-:Y:S01]  /*0490*/  IMAD.MOV.U32 R14, RZ, RZ, R6.reuse ;  /* 0x000000ffff0e7224 */ /* 0x100fe200078e0006 */
[----:B------:R-:W-:Y:S01]  /*04a0*/  ISETP.GT.U32.AND P3, PT, R16, 0xffff, PT ;  /* 0x0000ffff1000780c */ /* 0x000fe20003f64070 */
[----:B------:R-:W-:Y:S01]  /*04b0*/  IMAD.MOV.U32 R17, RZ, RZ, R5 ;  /* 0x000000ffff117224 */ /* 0x000fe200078e0005 */
[----:B------:R-:W-:Y:S01]  /*04c0*/  SEL R12, R12, 0xffff, !P2 ;  /* 0x0000ffff0c0c7807 */ /* 0x000fe20005000000 */
[----:B------:R-:W-:Y:S01]  /*04d0*/  IMAD.MOV.U32 R18, RZ, RZ, R6 ;  /* 0x000000ffff127224 */ /* 0x000fe200078e0006 */
[----:B0-----:R-:W5:Y:S01]  /*04e0*/  TEX.LL RZ, R4, R4, R11, UR6, ARRAY_2D, 0x1 ;  /* 0xa8ff060b04047f60 */ /* 0x001f6200089e01ff */
[----:B------:R-:W5:Y:S01]  /*04f0*/  TEX.LL RZ, R8, R8, R11, UR6, ARRAY_2D, 0x1 ;  /* 0xa8ff060b08087f60 */ /* 0x000f6200089e01ff */
[----:B------:R-:W-:-:S02]  /*0500*/  MOV R13, R5 ;  /* 0x00000005000d7202 */ /* 0x000fc40000000f00 */
[----:B------:R-:W-:Y:S02]  /*0510*/  SEL R16, R16, 0xffff, !P3 ;  /* 0x0000ffff10107807 */ /* 0x000fe40005800000 */
[----:B------:R-:W5:Y:S04]  /*0520*/  TEX.LL RZ, R12, R12, R11, UR6, ARRAY_2D, 0x1 ;  /* 0xa8ff060b0c0c7f60 */ /* 0x000f6800089e01ff */
[----:B------:R-:W5:Y:S01]  /*0530*/  TEX.LL RZ, R16, R16, R11, UR6, ARRAY_2D, 0x1 ;  /* 0xa8ff060b10107f60 */ /* 0x000f6200089e01ff */
[----:B------:R-:W-:-:S04]  /*0540*/  IADD3 R0, PT, PT, R0, 0x4, RZ ;  /* 0x0000000400007810 */ /* 0x000fc80007ffe0ff */
[----:B------:R-:W-:Y:S01]  /*0550*/  ISETP.NE.AND P0, PT, R0, UR4, PT ;  /* 0x0000000400007c0c */ /* 0x000fe2000bf05270 */
[----:B------:R-:W-:-:S04]  /*0560*/  DEPBAR.LE SB5, 0x1 ;  /* 0x0000d0400000791a */ /* 0x000fc80000000000 */
[----:B------:R-:W-:-:S04]  /*0570*/  FADD R3, R4, R3 ;  /* 0x0000000304037221 */ /* 0x000fc80000000000 */
[----:B------:R-:W-:-:S04]  /*0580*/  FADD R3, R3, R8 ;  /* 0x0000000803037221 */ /* 0x000fc80000000000 */
[----:B------:R-:W-:-:S04]  /*0590*/  FADD R3, R3, R12 ;  /* 0x0000000c03037221 */ /* 0x000fc80000000000 */
[----:B-----5:R-:W-:Y:S01]  /*05a0*/  FADD R3, R3, R16 ;  /* 0x0000001003037221 */ /* 0x020fe20000000000 */
[----:B------:R-:W-:Y:S06]  /*05b0*/  @P0 BRA `(.L_x_6) ;  /* 0xfffffffc00800947 */ /* 0x000fec000383ffff */
.L_x_5:
[----:B------:R-:W-:Y:S05]  /*05c0*/  BRA.U !UP1, `(.L_x_0) ;  /* 0x0000000109807547 */ /* 0x000fea000b800000 */
[----:B------:R-:W-:Y:S01]  /*05d0*/  UISETP.NE.AND UP1, UPT, UR5, 0x1, UPT ;  /* 0x000000010500788c */ /* 0x000fe2000bf25270 */
[--C-:B------:R-:W-:Y:S01]  /*05e0*/  IMAD.MOV.U32 R13, RZ, RZ, R5.reuse ;  /* 0x000000ffff0d7224 */ /* 0x100fe200078e0005 */
[----:B------:R-:W-:Y:S01]  /*05f0*/  ULOP3.LUT UR5, UR10, 0x1, URZ, 0xc0, !UPT ;  /* 0x000000010a057892 */ /* 0x000fe2000f8ec0ff */
[----:B------:R-:W-:Y:S01]  /*0600*/  IMAD.MOV.U32 R14, RZ, RZ, R6 ;  /* 0x000000ffff0e7224 */ /* 0x000fe200078e0006 */
[----:B------:R-:W-:Y:S01]  /*0610*/  MOV R10, R6 ;  /* 0x00000006000a7202 */ /* 0x000fe20000000f00 */
[----:B------:R-:W-:Y:S01]  /*0620*/  IMAD.MOV.U32 R11, RZ, RZ, -0x3e000000 ;  /* 0xc2000000ff0b7424 */ /* 0x000fe200078e00ff */
[----:B------:R-:W-:Y:S01]  /*0630*/  UISETP.NE.U32.AND UP0, UPT, UR5, 0x1, UPT ;  /* 0x000000010500788c */ /* 0x000fe2000bf05070 */
[----:B------:R-:W-:Y:S01]  /*0640*/  PLOP3.LUT P0, PT, PT, PT, UP1, 0x80, 0x8 ;  /* 0x000000000008781c */ /* 0x000fe20003f0f018 */
[----:B------:R-:W-:Y:S02]  /*0650*/  IMAD.MOV.U32 R9, RZ, RZ, R5 ;  /* 0x000000ffff097224 */ /* 0x000fe400078e0005 */
[----:B------:R-:W-:Y:S01]  /*0660*/  IMAD.MOV.U32 R15, RZ, RZ, -0x3e000000 ;  /* 0xc2000000ff0f7424 */ /* 0x000fe200078e00ff */
[----:B------:R-:W0:Y:S01]  /*0670*/  @UP1 LDCU UR6, c[0x0][0x388] ;  /* 0x00007100ff0617ac */ /* 0x000e220008000800 */
[----:B------:R-:W-:Y:S01]  /*0680*/  PLOP3.LUT P1, PT, PT, PT, UP0, 0x80, 0x8 ;  /* 0x000000000008781c */ /* 0x000fe20003f2f008 */
[----:B------:R-:W-:-:S02]  /*0690*/  @UP1 UISETP.GT.U32.AND UP2, UPT, UR4, 0xffff, UPT ;  /* 0x0000ffff0400188c */ /* 0x000fc4000bf44070 */
[----:B------:R-:W-:Y:S02]  /*06a0*/  @UP1 UIADD3 UR5, UPT, UPT, UR4, 0x1, URZ ;  /* 0x0000000104051890 */ /* 0x000fe4000fffe0ff */
[----:B------:R-:W-:Y:S02]  /*06b0*/  @UP1 USEL UR9, UR4, 0xffff, !UP2 ;  /* 0x0000ffff04091887 */ /* 0x000fe4000d000000 */
[----:B------:R-:W-:Y:S02]  /*06c0*/  @UP1 UIADD3 UR4, UPT, UPT, UR4, 0x2, URZ ;  /* 0x0000000204041890 */ /* 0x000fe4000fffe0ff */
[----:B------:R-:W-:Y:S01]  /*06d0*/  @UP1 UISETP.GT.U32.AND UP2, UPT, UR5, 0xffff, UPT ;  /* 0x0000ffff0500188c */ /* 0x000fe2000bf44070 */
[----:B------:R-:W1:Y:S01]  /*06e0*/  @!UP0 LDCU UR8, c[0x0][0x388] ;  /* 0x00007100ff0887ac */ /* 0x000e620008000800 */
[----:B------:R-:W-:Y:S01]  /*06f0*/  IMAD.U32 R12, RZ, RZ, UR9 ;  /* 0x00000009ff0c7e24 */ /* 0x000fe2000f8e00ff */
[----:B------:R-:W-:Y:S02]  /*0700*/  @!UP0 UISETP.GT.U32.AND UP3, UPT, UR4, 0xffff, UPT ;  /* 0x0000ffff0400888c */ /* 0x000fe4000bf64070 */
[----:B------:R-:W-:-:S02]  /*0710*/  @UP1 USEL UR5, UR5, 0xffff, !UP2 ;  /* 0x0000ffff05051887 */ /* 0x000fc4000d000000 */
[----:B------:R-:W-:Y:S01]  /*0720*/  @!UP0 USEL UR4, UR4, 0xffff, !UP3 ;  /* 0x0000ffff04048887 */ /* 0x000fe2000d800000 */
[----:B------:R-:W-:Y:S01]  /*0730*/  @UP1 UMOV UR7, URZ ;  /* 0x000000ff00071c82 */ /* 0x000fe20008000000 */
[----:B------:R-:W-:Y:S02]  /*0740*/  @!UP0 UMOV UR9, URZ ;  /* 0x000000ff00098c82 */ /* 0x000fe40008000000 */
[----:B------:R-:W-:Y:S01]  /*0750*/  MOV R8, UR5 ;  /* 0x0000000500087c02 */ /* 0x000fe20008000f00 */
[----:B0-----:R-:W5:Y:S01]  /*0760*/  @P0 TEX.LL RZ, R12, R12, R11, UR6, ARRAY_2D, 0x1 ;  /* 0xa8ff060b0c0c0f60 */ /* 0x001f6200089e01ff */
[----:B------:R-:W-:Y:S02]  /*0770*/  IMAD.U32 R4, RZ, RZ, UR4 ;  /* 0x00000004ff047e24 */ /* 0x000fe4000f8e00ff */
[----:B------:R-:W5:Y:S04]  /*0780*/  @P0 TEX.LL RZ, R9, R8, R11, UR6, ARRAY_2D, 0x1 ;  /* 0xa8ff060b08090f60 */ /* 0x000f6800089e01ff */
[----:B-1----:R-:W5:Y:S02]  /*0790*/  @!P1 TEX.LL RZ, R4, R4, R15, UR8, ARRAY_2D, 0x1 ;  /* 0xa8ff080f04049f60 */ /* 0x002f6400089e01ff */
[----:B-----5:R-:W-:-:S04]  /*07a0*/  @P0 FADD R0, R3, R12 ;  /* 0x0000000c03000221 */ /* 0x020fc80000000000 */
[----:B------:R-:W-:-:S04]  /*07b0*/  @P0 FADD R3, R0, R9 ;  /* 0x0000000900030221 */ /* 0x000fc80000000000 */
[----:B------:R-:W-:-:S07]  /*07c0*/  @!P1 FADD R3, R3, R4 ;  /* 0x0000000403039221 */ /* 0x000fce0000000000 */
.L_x_0:
[----:B------:R-:W-:Y:S01]  /*07d0*/  I2FP.F32.S32 R4, UR10 ;  /* 0x0000000a00047c45 */ /* 0x000fe20008201400 */
[----:B------:R-:W0:Y:S01]  /*07e0*/  LDCU.64 UR4, c[0x0][0x358] ;  /* 0x00006b00ff0477ac */ /* 0x000e220008000a00 */
[----:B------:R-:W-:Y:S02]  /*07f0*/  BSSY.RECONVERGENT B0, `(.L_x_7) ;  /* 0x000000e000007945 */ /* 0x000fe40003800200 */
[----:B------:R-:W1:Y:S08]  /*0800*/  MUFU.RCP R5, R4 ;  /* 0x0000000400057308 */ /* 0x000e700000001000 */
[----:B------:R-:W2:Y:S01]  /*0810*/  FCHK P0, R3, R4 ;  /* 0x0000000403007302 */ /* 0x000ea20000000000 */
[----:B-1----:R-:W-:-:S04]  /*0820*/  FFMA R0, -R4, R5, 1 ;  /* 0x3f80000004007423 */ /* 0x002fc80000000105 */
[----:B------:R-:W-:-:S04]  /*0830*/  FFMA R0, R5, R0, R5 ;  /* 0x0000000005007223 */ /* 0x000fc80000000005 */
[----:B------:R-:W-:-:S04]  /*0840*/  FFMA R5, R0, R3, RZ ;  /* 0x0000000300057223 */ /* 0x000fc800000000ff */
[----:B------:R-:W-:-:S04]  /*0850*/  FFMA R6, -R4, R5, R3 ;  /* 0x0000000504067223 */ /* 0x000fc80000000103 */
[----:B------:R-:W-:Y:S01]  /*0860*/  FFMA R9, R0, R6, R5 ;  /* 0x0000000600097223 */ /* 0x000fe20000000005 */
[----:B0-2---:R-:W-:Y:S06]  /*0870*/  @!P0 BRA `(.L_x_8) ;  /* 0x0000000000148947 */ /* 0x005fec0003800000 */
[----:B------:R-:W-:Y:S02]  /*0880*/  IMAD.MOV.U32 R0, RZ, RZ, R3 ;  /* 0x000000ffff007224 */ /* 0x000fe400078e0003 */
[----:B------:R-:W-:Y:S01]  /*0890*/  IMAD.MOV.U32 R3, RZ, RZ, R4 ;  /* 0x000000ffff037224 */ /* 0x000fe200078e0004 */
[----:B------:R-:W-:-:S07]  /*08a0*/  MOV R4, 0x8c0 ;  /* 0x000008c000047802 */ /* 0x000fce0000000f00 */
[----:B------:R-:W-:Y:S05]  /*08b0*/  CALL.REL.NOINC `($__internal_0_$__cuda_sm3x_div_rn_noftz_f32_slowpath) ;  /* 0x0000000000207944 */ /* 0x000fea0003c00000 */
[----:B------:R-:W-:-:S07]  /*08c0*/  MOV R9, R0 ;  /* 0x0000000000097202 */ /* 0x000fce0000000f00 */
.L_x_8:
[----:B------:R-:W-:Y:S05]  /*08d0*/  BSYNC.RECONVERGENT B0 ;  /* 0x0000000000007941 */ /* 0x000fea0003800200 */
.L_x_7:
[----:B------:R-:W0:Y:S01]  /*08e0*/  LDC.64 R4, c[0x0][0x380] ;  /* 0x0000e000ff047b82 */ /* 0x000e220000000a00 */
[----:B------:R-:W1:Y:S02]  /*08f0*/  LDCU UR6, c[0x0][0x390] ;  /* 0x00007200ff0677ac */ /* 0x000e640008000800 */
[----:B-1----:R-:W-:-:S04]  /*0900*/  IMAD R3, R2, UR6, R7 ;  /* 0x0000000602037c24 */ /* 0x002fc8000f8e0207 */
[----:B0-----:R-:W-:-:S05]  /*0910*/  IMAD.WIDE R2, R3, 0x4, R4 ;  /* 0x0000000403027825 */ /* 0x001fca00078e0204 */
[----:B------:R-:W-:Y:S01]  /*0920*/  STG.E desc[UR4][R2.64], R9 ;  /* 0x0000000902007986 */ /* 0x000fe2000c101904 */
[----:B------:R-:W-:Y:S05]  /*0930*/  EXIT ;  /* 0x000000000000794d */ /* 0x000fea0003800000 */
        .weak           $__internal_0_$__cuda_sm3x_div_rn_noftz_f32_slowpath
        .type           $__internal_0_$__cuda_sm3x_div_rn_noftz_f32_slowpath,@function
        .size           $__internal_0_$__cuda_sm3x_div_rn_noftz_f32_slowpath,(.L_x_125 - $__internal_0_$__cuda_sm3x_div_rn_noftz_f32_slowpath)
$__internal_0_$__cuda_sm3x_div_rn_noftz_f32_slowpath:
[----:B------:R-:W-:Y:S01]  /*0940*/  SHF.R.U32.HI R8, RZ, 0x17, R3 ;  /* 0x00000017ff087819 */ /* 0x000fe20000011603 */
[----:B------:R-:W-:Y:S01]  /*0950*/  BSSY.RECONVERGENT B1, `(.L_x_9) ;  /* 0x0000062000017945 */ /* 0x000fe20003800200 */
[----:B------:R-:W-:Y:S02]  /*0960*/  SHF.R.U32.HI R6, RZ, 0x17, R0 ;  /* 0x00000017ff067819 */ /* 0x000fe40000011600 */
[----:B------:R-:W-:Y:S02]  /*0970*/  LOP3.LUT R12, R8, 0xff, RZ, 0xc0, !PT ;  /* 0x000000ff080c7812 */ /* 0x000fe400078ec0ff */
[----:B------:R-:W-:-:S03]  /*0980*/  LOP3.LUT R10, R6, 0xff, RZ, 0xc0, !PT ;  /* 0x000000ff060a7812 */ /* 0x000fc600078ec0ff */
[----:B------:R-:W-:Y:S02]  /*0990*/  VIADD R9, R12, 0xffffffff ;  /* 0xffffffff0c097836 */ /* 0x000fe40000000000 */
[----:B------:R-:W-:-:S03]  /*09a0*/  VIADD R8, R10, 0xffffffff ;  /* 0xffffffff0a087836 */ /* 0x000fc60000000000 */
[----:B------:R-:W-:-:S04]  /*09b0*/  ISETP.GT.U32.AND P0, PT, R9, 0xfd, PT ;  /* 0x000000fd0900780c */ /* 0x000fc80003f04070 */
[----:B------:R-:W-:-:S13]  /*09c0*/  ISETP.GT.U32.OR P0, PT, R8, 0xfd, P0 ;  /* 0x000000fd0800780c */ /* 0x000fda0000704470 */
[----:B------:R-:W-:Y:S01]  /*09d0*/  @!P0 IMAD.MOV.U32 R6, RZ, RZ, RZ ;  /* 0x000000ffff068224 */ /* 0x000fe200078e00ff */
[----:B------:R-:W-:Y:S06]  /*09e0*/  @!P0 BRA `(.L_x_10) ;  /* 0x00000000005c8947 */ /* 0x000fec0003800000 */
[----:B------:R-:W-:Y:S02]  /*09f0*/  FSETP.GTU.FTZ.AND P0, PT, |R0|, +INF , PT ;  /* 0x7f8000000000780b */ /* 0x000fe40003f1c200 */
[----:B------:R-:W-:-:S04]  /*0a00*/  FSETP.GTU.FTZ.AND P1, PT, |R3|, +INF , PT ;  /* 0x7f8000000300780b */ /* 0x000fc80003f3c200 */
[----:B------:R-:W-:-:S13]  /*0a10*/  PLOP3.LUT P0, PT, P0, P1, PT, 0xf8, 0x8f ;  /* 0x00000000008f781c */ /* 0x000fda0000703f70 */
[----:B------:R-:W-:Y:S05]  /*0a20*/  @P0 BRA `(.L_x_11) ;  /* 0x00000004004c0947 */ /* 0x000fea0003800000 */
[----:B------:R-:W-:-:S13]  /*0a30*/  LOP3.LUT P0, RZ, R3, 0x7fffffff, R0, 0xc8, !PT ;  /* 0x7fffffff03ff7812 */ /* 0x000fda000780c800 */
[----:B------:R-:W-:Y:S05]  /*0a40*/  @!P0 BRA `(.L_x_12) ;  /* 0x00000004003c8947 */ /* 0x000fea0003800000 */
[C---:B------:R-:W-:Y:S02]  /*0a50*/  FSETP.NEU.FTZ.AND P1, PT, |R0|.reuse, +INF , PT ;  /* 0x7f8000000000780b */ /* 0x040fe40003f3d200 */
[----:B------:R-:W-:Y:S02]  /*0a60*/  FSETP.NEU.FTZ.AND P2, PT, |R3|, +INF , PT ;  /* 0x7f8000000300780b */ /* 0x000fe40003f5d200 */
[----:B------:R-:W-:-:S11]  /*0a70*/  FSETP.NEU.FTZ.AND P0, PT, |R0|, +INF , PT ;  /* 0x7f8000000000780b */ /* 0x000fd60003f1d200 */
[----:B------:R-:W-:Y:S05]  /*0a80*/  @!P2 BRA !P1, `(.L_x_12) ;  /* 0x00000004002ca947 */ /* 0x000fea0004800000 */
[----:B------:R-:W-:-:S04]  /*0a90*/  LOP3.LUT P1, RZ, R0, 0x7fffffff, RZ, 0xc0, !PT ;  /* 0x7fffffff00ff7812 */ /* 0x000fc8000782c0ff */
[----:B------:R-:W-:-:S13]  /*0aa0*/  PLOP3.LUT P1, PT, P2, P1, PT, 0x2f, 0xf2 ;  /* 0x0000000000f2781c */ /* 0x000fda0001722577 */
[----:B------:R-:W-:Y:S05]  /*0ab0*/  @P1 BRA `(.L_x_13) ;  /* 0x0000000400181947 */ /* 0x000fea0003800000 */
[----:B------:R-:W-:-:S04]  /*0ac0*/  LOP3.LUT P1, RZ, R3, 0x7fffffff, RZ, 0xc0, !PT ;  /* 0x7fffffff03ff7812 */ /* 0x000fc8000782c0ff */
[----:B------:R-:W-:-:S13]  /*0ad0*/  PLOP3.LUT P0, PT, P0, P1, PT, 0x2f, 0xf2 ;  /* 0x0000000000f2781c */ /* 0x000fda0000702577 */
[----:B------:R-:W-:Y:S05]  /*0ae0*/  @P0 BRA `(.L_x_14) ;  /* 0x0000000400000947 */ /* 0x000fea0003800000 */
[----:B------:R-:W-:Y:S02]  /*0af0*/  ISETP.GE.AND P0, PT, R8, RZ, PT ;  /* 0x000000ff0800720c */ /* 0x000fe40003f06270 */
[----:B------:R-:W-:-:S11]  /*0b00*/  ISETP.GE.AND P1, PT, R9, RZ, PT ;  /* 0x000000ff0900720c */ /* 0x000fd60003f26270 */
[----:B------:R-:W-:Y:S01]  /*0b10*/  @P0 MOV R6, RZ ;  /* 0x000000ff00060202 */ /* 0x000fe20000000f00 */
[----:B------:R-:W-:Y:S02]  /*0b20*/  @!P0 IMAD.MOV.U32 R6, RZ, RZ, -0x40 ;  /* 0xffffffc0ff068424 */ /* 0x000fe400078e00ff */
[----:B------:R-:W-:Y:S01]  /*0b30*/  @!P0 FFMA R0, R0, 1.84467440737095516160e+19, RZ ;  /* 0x5f80000000008823 */ /* 0x000fe200000000ff */
[----:B------:R-:W-:Y:S01]  /*0b40*/  @!P1 FFMA R3, R3, 1.84467440737095516160e+19, RZ ;  /* 0x5f80000003039823 */ /* 0x000fe200000000ff */
[----:B------:R-:W-:-:S07]  /*0b50*/  @!P1 VIADD R6, R6, 0x40 ;  /* 0x0000004006069836 */ /* 0x000fce0000000000 */
.L_x_10:
[----:B------:R-:W-:Y:S01]  /*0b60*/  LEA R8, R12, 0xc0800000, 0x17 ;  /* 0xc08000000c087811 */ /* 0x000fe200078eb8ff */
[----:B------:R-:W-:Y:S04]  /*0b70*/  BSSY.RECONVERGENT B2, `(.L_x_15) ;  /* 0x0000036000027945 */ /* 0x000fe80003800200 */
[----:B------:R-:W-:Y:S01]  /*0b80*/  IMAD.IADD R8, R3, 0x1, -R8 ;  /* 0x0000000103087824 */ /* 0x000fe200078e0a08 */
[----:B------:R-:W-:-:S03]  /*0b90*/  IADD3 R3, PT, PT, R10, -0x7f, RZ ;  /* 0xffffff810a037810 */ /* 0x000fc60007ffe0ff */
[----:B------:R-:W0:Y:S01]  /*0ba0*/  MUFU.RCP R9, R8 ;  /* 0x0000000800097308 */ /* 0x000e220000001000 */
[----:B------:R-:W-:Y:S01]  /*0bb0*/  FADD.FTZ R11, -R8, -RZ ;  /* 0x800000ff080b7221 */ /* 0x000fe20000010100 */
[----:B------:R-:W-:-:S03]  /*0bc0*/  IMAD R0, R3, -0x800000, R0 ;  /* 0xff80000003007824 */ /* 0x000fc600078e0200 */
[----:B0-----:R-:W-:-:S04]  /*0bd0*/  FFMA R10, R9, R11, 1 ;  /* 0x3f800000090a7423 */ /* 0x001fc8000000000b */
[----:B------:R-:W-:-:S04]  /*0be0*/  FFMA R14, R9, R10, R9 ;  /* 0x0000000a090e7223 */ /* 0x000fc80000000009 */
[----:B------:R-:W-:-:S04]  /*0bf0*/  FFMA R9, R0, R14, RZ ;  /* 0x0000000e00097223 */ /* 0x000fc800000000ff */
[----:B------:R-:W-:-:S04]  /*0c00*/  FFMA R10, R11, R9, R0 ;  /* 0x000000090b0a7223 */ /* 0x000fc80000000000 */
[----:B------:R-:W-:Y:S01]  /*0c10*/  FFMA R13, R14, R10, R9 ;  /* 0x0000000a0e0d7223 */ /* 0x000fe20000000009 */
[----:B------:R-:W-:-:S03]  /*0c20*/  IADD3 R9, PT, PT, R3, 0x7f, -R12 ;  /* 0x0000007f03097810 */ /* 0x000fc60007ffe80c */
[----:B------:R-:W-:Y:S02]  /*0c30*/  FFMA R10, R11, R13, R0 ;  /* 0x0000000d0b0a7223 */ /* 0x000fe40000000000 */
[----:B------:R-:W-:Y:S02]  /*0c40*/  IMAD.IADD R9, R9, 0x1, R6 ;  /* 0x0000000109097824 */ /* 0x000fe400078e0206 */
[----:B------:R-:W-:-:S05]  /*0c50*/  FFMA R0, R14, R10, R13 ;  /* 0x0000000a0e007223 */ /* 0x000fca000000000d */
[----:B------:R-:W-:-:S04]  /*0c60*/  SHF.R.U32.HI R3, RZ, 0x17, R0 ;  /* 0x00000017ff037819 */ /* 0x000fc80000011600 */
[----:B------:R-:W-:-:S05]  /*0c70*/  LOP3.LUT R3, R3, 0xff, RZ, 0xc0, !PT ;  /* 0x000000ff03037812 */ /* 0x000fca00078ec0ff */
[----:B------:R-:W-:-:S04]  /*0c80*/  IMAD.IADD R11, R3, 0x1, R9 ;  /* 0x00000001030b7824 */ /* 0x000fc800078e0209 */
[----:B------:R-:W-:-:S05]  /*0c90*/  VIADD R3, R11, 0xffffffff ;  /* 0xffffffff0b037836 */ /* 0x000fca0000000000 */
[----:B------:R-:W-:-:S13]  /*0ca0*/  ISETP.GE.U32.AND P0, PT, R3, 0xfe, PT ;  /* 0x000000fe0300780c */ /* 0x000fda0003f06070 */
[----:B------:R-:W-:Y:S05]  /*0cb0*/  @!P0 BRA `(.L_x_16) ;  /* 0x0000000000808947 */ /* 0x000fea0003800000 */
[----:B------:R-:W-:-:S13]  /*0cc0*/  ISETP.GT.AND P0, PT, R11, 0xfe, PT ;  /* 0x000000fe0b00780c */ /* 0x000fda0003f04270 */
[----:B------:R-:W-:Y:S05]  /*0cd0*/  @P0 BRA `(.L_x_17) ;  /* 0x00000000006c0947 */ /* 0x000fea0003800000 */
[----:B------:R-:W-:-:S13]  /*0ce0*/  ISETP.GE.AND P0, PT, R11, 0x1, PT ;  /* 0x000000010b00780c */ /* 0x000fda0003f06270 */
[----:B------:R-:W-:Y:S05]  /*0cf0*/  @P0 BRA `(.L_x_18) ;  /* 0x0000000000740947 */ /* 0x000fea0003800000 */
[----:B------:R-:W-:Y:S02]  /*0d00*/  ISETP.GE.AND P0, PT, R11, -0x18, PT ;  /* 0xffffffe80b00780c */ /* 0x000fe40003f06270 */
[----:B------:R-:W-:-:S11]  /*0d10*/  LOP3.LUT R0, R0, 0x80000000, RZ, 0xc0, !PT ;  /* 0x8000000000007812 */ /* 0x000fd600078ec0ff */
[----:B------:R-:W-:Y:S05]  /*0d20*/  @!P0 BRA `(.L_x_18) ;  /* 0x0000000000688947 */ /* 0x000fea0003800000 */
[CCC-:B------:R-:W-:Y:S01]  /*0d30*/  FFMA.RZ R3, R14.reuse, R10.reuse, R13.reuse ;  /* 0x0000000a0e037223 */ /* 0x1c0fe2000000c00d */
[C---:B------:R-:W-:Y:S01]  /*0d40*/  IADD3 R9, PT, PT, R11.reuse, 0x20, RZ ;  /* 0x000000200b097810 */ /* 0x040fe20007ffe0ff */
[CCC-:B------:R-:W-:Y:S01]  /*0d50*/  FFMA.RM R6, R14.reuse, R10.reuse, R13.reuse ;  /* 0x0000000a0e067223 */ /* 0x1c0fe2000000400d */
[----:B------:R-:W-:Y:S02]  /*0d60*/  ISETP.NE.AND P2, PT, R11, RZ, PT ;  /* 0x000000ff0b00720c */ /* 0x000fe40003f45270 */
[----:B------:R-:W-:Y:S01]  /*0d70*/  LOP3.LUT R8, R3, 0x7fffff, RZ, 0xc0, !PT ;  /* 0x007fffff03087812 */ /* 0x000fe200078ec0ff */
[----:B------:R-:W-:Y:S01]  /*0d80*/  FFMA.RP R3, R14, R10, R13 ;  /* 0x0000000a0e037223 */ /* 0x000fe2000000800d */
[----:B------:R-:W-:Y:S01]  /*0d90*/  IMAD.MOV R10, RZ, RZ, -R11 ;  /* 0x000000ffff0a7224 */ /* 0x000fe200078e0a0b */
[----:B------:R-:W-:Y:S02]  /*0da0*/  ISETP.NE.AND P1, PT, R11, RZ, PT ;  /* 0x000000ff0b00720c */ /* 0x000fe40003f25270 */
[----:B------:R-:W-:-:S02]  /*0db0*/  LOP3.LUT R8, R8, 0x800000, RZ, 0xfc, !PT ;  /* 0x0080000008087812 */ /* 0x000fc400078efcff */
[----:B------:R-:W-:Y:S02]  /*0dc0*/  FSETP.NEU.FTZ.AND P0, PT, R3, R6, PT ;  /* 0x000000060300720b */ /* 0x000fe40003f1d000 */
[----:B------:R-:W-:Y:S02]  /*0dd0*/  SHF.L.U32 R9, R8, R9, RZ ;  /* 0x0000000908097219 */ /* 0x000fe400000006ff */
[----:B------:R-:W-:Y:S02]  /*0de0*/  SEL R3, R10, RZ, P2 ;  /* 0x000000ff0a037207 */ /* 0x000fe40001000000 */
[----:B------:R-:W-:Y:S02]  /*0df0*/  ISETP.NE.AND P1, PT, R9, RZ, P1 ;  /* 0x000000ff0900720c */ /* 0x000fe40000f25270 */
[----:B------:R-:W-:Y:S02]  /*0e00*/  SHF.R.U32.HI R3, RZ, R3, R8 ;  /* 0x00000003ff037219 */ /* 0x000fe40000011608 */
[----:B------:R-:W-:-:S02]  /*0e10*/  PLOP3.LUT P0, PT, P0, P1, PT, 0xf8, 0x8f ;  /* 0x00000000008f781c */ /* 0x000fc40000703f70 */
[----:B------:R-:W-:Y:S02]  /*0e20*/  SHF.R.U32.HI R9, RZ, 0x1, R3 ;  /* 0x00000001ff097819 */ /* 0x000fe40000011603 */
[----:B------:R-:W-:-:S04]  /*0e30*/  SEL R6, RZ, 0x1, !P0 ;  /* 0x00000001ff067807 */ /* 0x000fc80004000000 */
[----:B------:R-:W-:-:S04]  /*0e40*/  LOP3.LUT R6, R6, 0x1, R9, 0xf8, !PT ;  /* 0x0000000106067812 */ /* 0x000fc800078ef809 */
[----:B------:R-:W-:-:S05]  /*0e50*/  LOP3.LUT R6, R6, R3, RZ, 0xc0, !PT ;  /* 0x0000000306067212 */ /* 0x000fca00078ec0ff */
[----:B------:R-:W-:-:S05]  /*0e60*/  IMAD.IADD R9, R9, 0x1, R6 ;  /* 0x0000000109097824 */ /* 0x000fca00078e0206 */
[----:B------:R-:W-:Y:S01]  /*0e70*/  LOP3.LUT R0, R9, R0, RZ, 0xfc, !PT ;  /* 0x0000000009007212 */ /* 0x000fe200078efcff */
[----:B------:R-:W-:Y:S06]  /*0e80*/  BRA `(.L_x_18) ;  /* 0x0000000000107947 */ /* 0x000fec0003800000 */
.L_x_17:
[----:B------:R-:W-:-:S04]  /*0e90*/  LOP3.LUT R0, R0, 0x80000000, RZ, 0xc0, !PT ;  /* 0x8000000000007812 */ /* 0x000fc800078ec0ff */
[----:B------:R-:W-:Y:S01]  /*0ea0*/  LOP3.LUT R0, R0, 0x7f800000, RZ, 0xfc, !PT ;  /* 0x7f80000000007812 */ /* 0x000fe200078efcff */
[----:B------:R-:W-:Y:S06]  /*0eb0*/  BRA `(.L_x_18) ;  /* 0x0000000000047947 */ /* 0x000fec0003800000 */
.L_x_16:
[----:B------:R-:W-:-:S07]  /*0ec0*/  IMAD R0, R9, 0x800000, R0 ;  /* 0x0080000009007824 */ /* 0x000fce00078e0200 */
.L_x_18:
[----:B------:R-:W-:Y:S05]  /*0ed0*/  BSYNC.RECONVERGENT B2 ;  /* 0x0000000000027941 */ /* 0x000fea0003800200 */
.L_x_15:
[----:B------:R-:W-:Y:S05]  /*0ee0*/  BRA `(.L_x_19) ;  /* 0x0000000000207947 */ /* 0x000fea0003800000 */
.L_x_14:
[----:B------:R-:W-:-:S04]  /*0ef0*/  LOP3.LUT R0, R3, 0x80000000, R0, 0x48, !PT ;  /* 0x8000000003007812 */ /* 0x000fc800078e4800 */
[----:B------:R-:W-:Y:S01]  /*0f00*/  LOP3.LUT R0, R0, 0x7f800000, RZ, 0xfc, !PT ;  /* 0x7f80000000007812 */ /* 0x000fe200078efcff */
[----:B------:R-:W-:Y:S06]  /*0f10*/  BRA `(.L_x_19) ;  /* 0x0000000000147947 */ /* 0x000fec0003800000 */
.L_x_13:
[----:B------:R-:W-:Y:S01]  /*0f20*/  LOP3.LUT R0, R3, 0x80000000, R0, 0x48, !PT ;  /* 0x8000000003007812 */ /* 0x000fe200078e4800 */
[----:B------:R-:W-:Y:S06]  /*0f30*/  BRA `(.L_x_19) ;  /* 0x00000000000c7947 */ /* 0x000fec0003800000 */
.L_x_12:
[----:B------:R-:W0:Y:S01]  /*0f40*/  MUFU.RSQ R0, -QNAN ;  /* 0xffc0000000007908 */ /* 0x000e220000001400 */
[----:B------:R-:W-:Y:S05]  /*0f50*/  BRA `(.L_x_19) ;  /* 0x0000000000047947 */ /* 0x000fea0003800000 */
.L_x_11:
[----:B------:R-:W-:-:S07]  /*0f60*/  FADD.FTZ R0, R0, R3 ;  /* 0x0000000300007221 */ /* 0x000fce0000010000 */
.L_x_19:
[----:B------:R-:W-:Y:S05]  /*0f70*/  BSYNC.RECONVERGENT B1 ;  /* 0x0000000000017941 */ /* 0x000fea0003800200 */
.L_x_9:
[----:B------:R-:W-:Y:S01]  /*0f80*/  MOV R8, R4 ;  /* 0x0000000400087202 */ /* 0x000fe20000000f00 */
[----:B------:R-:W-:-:S04]  /*0f90*/  IMAD.MOV.U32 R9, RZ, RZ, 0x0 ;  /* 0x00000000ff097424 */ /* 0x000fc800078e00ff */
[----:B0-----:R-:W-:Y:S05]  /*0fa0*/  RET.REL.NODEC R8 `(_Z13processLayersPfyiii) ;  /* 0xfffffff008147950 */ /* 0x001fea0003c3ffff */
.L_x_20:
[----:B------:R-:W-:-:S00]  /*0fb0*/  BRA `(.L_x_20) ;  /* 0xfffffffc00fc7947 */ /* 0x000fc0000383ffff */
[----:B------:R-:W-:-:S00]  /*0fc0*/  NOP ;  /* 0x0000000000007918 */ /* 0x000fc00000000000 */
        /* <DEDUP_REMOVED lines=11> */
.L_x_125:


//--------------------- .text._Z12surfaceWriteyii --------------------------
	.section	.text._Z12surfaceWriteyii,"ax",@progbits
	.align	128
        .global         _Z12surfaceWriteyii
        .type           _Z12surfaceWriteyii,@function
        .size           _Z12surfaceWriteyii,(.L_x_133 - _Z12surfaceWriteyii)
        .other          _Z12surfaceWriteyii,@"STO_CUDA_ENTRY STV_DEFAULT"
_Z12surfaceWriteyii:
.text._Z12surfaceWriteyii:
        /* <DEDUP_REMOVED lines=13> */
[----:B------:R-:W-:Y:S01]  /*00d0*/  I2FP.F32.S32 R0, R2 ;  /* 0x0000000200007245 */ /* 0x000fe20000201400 */
[----:B------:R-:W0:Y:S01]  /*00e0*/  LDCU.64 UR6, c[0x0][0x358] ;  /* 0x00006b00ff0677ac */ /* 0x000e220008000a00 */
[----:B------:R-:W-:Y:S03]  /*00f0*/  BSSY.RECONVERGENT B0, `(.L_x_21) ;  /* 0x000006a000007945 */ /* 0x000fe60003800200 */
[----:B------:R-:W-:-:S04]  /*0100*/  FMUL R0, R0, 0.10000000149011611938 ;  /* 0x3dcccccd00007820 */ /* 0x000fc80000400000 */
[C---:B------:R-:W-:Y:S01]  /*0110*/  FMUL R4, R0.reuse, 0.63661974668502807617 ;  /* 0x3f22f98300047820 */ /* 0x040fe20000400000 */
[----:B------:R-:W-:-:S03]  /*0120*/  FSETP.GE.AND P0, PT, |R0|, 105615, PT ;  /* 0x47ce47800000780b */ /* 0x000fc60003f06200 */
[----:B------:R-:W1:Y:S02]  /*0130*/  F2I.NTZ R11, R4 ;  /* 0x00000004000b7305 */ /* 0x000e640000203100 */
[----:B-1----:R-:W-:-:S05]  /*0140*/  I2FP.F32.S32 R5, R11 ;  /* 0x0000000b00057245 */ /* 0x002fca0000201400 */
[----:B------:R-:W-:-:S04]  /*0150*/  FFMA R6, R5, -1.5707962512969970703, R0 ;  /* 0xbfc90fda05067823 */ /* 0x000fc80000000000 */
[----:B------:R-:W-:-:S04]  /*0160*/  FFMA R6, R5, -7.5497894158615963534e-08, R6 ;  /* 0xb3a2216805067823 */ /* 0x000fc80000000006 */
[----:B------:R-:W-:Y:S01]  /*0170*/  FFMA R9, R5, -5.3903029534742383927e-15, R6 ;  /* 0xa7c234c505097823 */ /* 0x000fe20000000006 */
[----:B0-----:R-:W-:Y:S06]  /*0180*/  @!P0 BRA `(.L_x_22) ;  /* 0x0000000400808947 */ /* 0x001fec0003800000 */
[----:B------:R-:W-:-:S13]  /*0190*/  FSETP.NEU.AND P0, PT, |R0|, +INF , PT ;  /* 0x7f8000000000780b */ /* 0x000fda0003f0d200 */
[----:B------:R-:W-:Y:S01]  /*01a0*/  @!P0 FMUL R9, RZ, R0 ;  /* 0x00000000ff098220 */ /* 0x000fe20000400000 */
[----:B------:R-:W-:Y:S01]  /*01b0*/  @!P0 IMAD.MOV.U32 R11, RZ, RZ, RZ ;  /* 0x000000ffff0b8224 */ /* 0x000fe200078e00ff */
[----:B------:R-:W-:Y:S06]  /*01c0*/  @!P0 BRA `(.L_x_22) ;  /* 0x0000000400708947 */ /* 0x000fec0003800000 */
[----:B------:R-:W-:Y:S01]  /*01d0*/  IMAD.SHL.U32 R4, R0, 0x100, RZ ;  /* 0x0000010000047824 */ /* 0x000fe200078e00ff */
[----:B------:R-:W0:Y:S01]  /*01e0*/  LDCU.64 UR8, c[0x4][URZ] ;  /* 0x01000000ff0877ac */ /* 0x000e220008000a00 */
[----:B------:R-:W-:Y:S02]  /*01f0*/  IMAD.MOV.U32 R5, RZ, RZ, RZ ;  /* 0x000000ffff057224 */ /* 0x000fe400078e00ff */
[----:B------:R-:W-:Y:S01]  /*0200*/  IMAD.MOV.U32 R12, RZ, RZ, RZ ;  /* 0x000000ffff0c7224 */ /* 0x000fe200078e00ff */
[----:B------:R-:W-:Y:S01]  /*0210*/  LOP3.LUT R11, R4, 0x80000000, RZ, 0xfc, !PT ;  /* 0x80000000040b7812 */ /* 0x000fe200078efcff */
[----:B------:R-:W-:Y:S01]  /*0220*/  UMOV UR5, URZ ;  /* 0x000000ff00057c82 */ /* 0x000fe20008000000 */
[----:B------:R-:W-:-:S05]  /*0230*/  UMOV UR4, URZ ;  /* 0x000000ff00047c82 */ /* 0x000fca0008000000 */
.L_x_23:
[----:B0-----:R-:W-:Y:S02]  /*0240*/  IMAD.U32 R8, RZ, RZ, UR8 ;  /* 0x00000008ff087e24 */ /* 0x001fe4000f8e00ff */
[----:B------:R-:W-:-:S05]  /*0250*/  IMAD.U32 R9, RZ, RZ, UR9 ;  /* 0x00000009ff097e24 */ /* 0x000fca000f8e00ff */
[----:B------:R-:W2:Y:S01]  /*0260*/  LDG.E.CONSTANT R6, desc[UR6][R8.64] ;  /* 0x0000000608067981 */ /* 0x000ea2000c1e9900 */
[----:B------:R-:W-:Y:S01]  /*0270*/  UIADD3 UR4, UPT, UPT, UR4, 0x1, URZ ;  /* 0x0000000104047890 */ /* 0x000fe2000fffe0ff */
[C---:B------:R-:W-:Y:S01]  /*0280*/  ISETP.EQ.AND P0, PT, R12.reuse, RZ, PT ;  /* 0x000000ff0c00720c */ /* 0x040fe20003f02270 */
[----:B------:R-:W-:Y:S01]  /*0290*/  UIADD3 UR8, UP1, UPT, UR8, 0x4, URZ ;  /* 0x0000000408087890 */ /* 0x000fe2000ff3e0ff */
[C---:B------:R-:W-:Y:S01]  /*02a0*/  ISETP.EQ.AND P1, PT, R12.reuse, 0x4, PT ;  /* 0x000000040c00780c */ /* 0x040fe20003f22270 */
[----:B------:R-:W-:Y:S01]  /*02b0*/  UISETP.NE.AND UP0, UPT, UR4, 0x6, UPT ;  /* 0x000000060400788c */ /* 0x000fe2000bf05270 */
[C---:B------:R-:W-:Y:S01]  /*02c0*/  ISETP.EQ.AND P2, PT, R12.reuse, 0x8, PT ;  /* 0x000000080c00780c */ /* 0x040fe20003f42270 */
[----:B------:R-:W-:Y:S01]  /*02d0*/  UIADD3.X UR9, UPT, UPT, URZ, UR9, URZ, UP1, !UPT ;  /* 0x00000009ff097290 */ /* 0x000fe20008ffe4ff */
[C---:B------:R-:W-:Y:S02]  /*02e0*/  ISETP.EQ.AND P3, PT, R12.reuse, 0xc, PT ;  /* 0x0000000c0c00780c */ /* 0x040fe40003f62270 */
[----:B------:R-:W-:-:S02]  /*02f0*/  ISETP.EQ.AND P4, PT, R12, 0x10, PT ;  /* 0x000000100c00780c */ /* 0x000fc40003f82270 */
[C---:B------:R-:W-:Y:S02]  /*0300*/  ISETP.EQ.AND P5, PT, R12.reuse, 0x14, PT ;  /* 0x000000140c00780c */ /* 0x040fe40003fa2270 */
[----:B------:R-:W-:Y:S01]  /*0310*/  IADD3 R12, PT, PT, R12, 0x4, RZ ;  /* 0x000000040c0c7810 */ /* 0x000fe20007ffe0ff */
[----:B--2---:R-:W-:-:S03]  /*0320*/  IMAD.WIDE.U32 R6, R6, R11, RZ ;  /* 0x0000000b06067225 */ /* 0x004fc600078e00ff */
[----:B------:R-:W-:-:S04]  /*0330*/  IADD3 R6, P6, PT, R6, R5, RZ ;  /* 0x0000000506067210 */ /* 0x000fc80007fde0ff */
[----:B------:R-:W-:Y:S01]  /*0340*/  IADD3.X R5, PT, PT, R7, UR5, RZ, P6, !PT ;  /* 0x0000000507057c10 */ /* 0x000fe2000b7fe4ff */
[--C-:B------:R-:W-:Y:S01]  /*0350*/  @P1 IMAD.MOV.U32 R14, RZ, RZ, R6.reuse ;  /* 0x000000ffff0e1224 */ /* 0x100fe200078e0006 */
[----:B------:R-:W-:Y:S01]  /*0360*/  @P0 MOV R4, R6 ;  /* 0x0000000600040202 */ /* 0x000fe20000000f00 */
[--C-:B------:R-:W-:Y:S02]  /*0370*/  @P2 IMAD.MOV.U32 R15, RZ, RZ, R6.reuse ;  /* 0x000000ffff0f2224 */ /* 0x100fe400078e0006 */
[--C-:B------:R-:W-:Y:S02]  /*0380*/  @P3 IMAD.MOV.U32 R16, RZ, RZ, R6.reuse ;  /* 0x000000ffff103224 */ /* 0x100fe400078e0006 */
[--C-:B------:R-:W-:Y:S02]  /*0390*/  @P4 IMAD.MOV.U32 R17, RZ, RZ, R6.reuse ;  /* 0x000000ffff114224 */ /* 0x100fe400078e0006 */
[----:B------:R-:W-:Y:S01]  /*03a0*/  @P5 IMAD.MOV.U32 R10, RZ, RZ, R6 ;  /* 0x000000ffff0a5224 */ /* 0x000fe200078e0006 */
[----:B------:R-:W-:Y:S06]  /*03b0*/  BRA.U UP0, `(.L_x_23) ;  /* 0xfffffffd00a07547 */ /* 0x000fec000b83ffff */
[----:B------:R-:W-:Y:S01]  /*03c0*/  SHF.R.U32.HI R6, RZ, 0x17, R0 ;  /* 0x00000017ff067819 */ /* 0x000fe20000011600 */
[----:B------:R-:W-:Y:S03]  /*03d0*/  BSSY.RECONVERGENT B1, `(.L_x_24) ;  /* 0x0000029000017945 */ /* 0x000fe60003800200 */
[C---:B------:R-:W-:Y:S02]  /*03e0*/  LOP3.LUT R7, R6.reuse, 0xe0, RZ, 0xc0, !PT ;  /* 0x000000e006077812 */ /* 0x040fe400078ec0ff */
[----:B------:R-:W-:-:S03]  /*03f0*/  LOP3.LUT P6, RZ, R6, 0x1f, RZ, 0xc0, !PT ;  /* 0x0000001f06ff7812 */ /* 0x000fc600078cc0ff */
[----:B------:R-:W-:-:S05]  /*0400*/  VIADD R7, R7, 0xffffff80 ;  /* 0xffffff8007077836 */ /* 0x000fca0000000000 */
[----:B------:R-:W-:-:S05]  /*0410*/  SHF.R.U32.HI R7, RZ, 0x5, R7 ;  /* 0x00000005ff077819 */ /* 0x000fca0000011607 */
[----:B------:R-:W-:-:S05]  /*0420*/  IMAD.U32 R9, R7, -0x4, RZ ;  /* 0xfffffffc07097824 */ /* 0x000fca00078e00ff */
[C---:B------:R-:W-:Y:S02]  /*0430*/  ISETP.EQ.AND P3, PT, R9.reuse, -0x18, PT ;  /* 0xffffffe80900780c */ /* 0x040fe40003f62270 */
[C---:B------:R-:W-:Y:S02]  /*0440*/  ISETP.EQ.AND P4, PT, R9.reuse, -0x14, PT ;  /* 0xffffffec0900780c */ /* 0x040fe40003f82270 */
[C---:B------:R-:W-:Y:S02]  /*0450*/  ISETP.EQ.AND P2, PT, R9.reuse, -0x10, PT ;  /* 0xfffffff00900780c */ /* 0x040fe40003f42270 */
[C---:B------:R-:W-:Y:S02]  /*0460*/  ISETP.EQ.AND P1, PT, R9.reuse, -0xc, PT ;  /* 0xfffffff40900780c */ /* 0x040fe40003f22270 */
[C---:B------:R-:W-:Y:S02]  /*0470*/  ISETP.EQ.AND P0, PT, R9.reuse, -0x8, PT ;  /* 0xfffffff80900780c */ /* 0x040fe40003f02270 */
[----:B------:R-:W-:-:S03]  /*0480*/  ISETP.EQ.AND P5, PT, R9, RZ, PT ;  /* 0x000000ff0900720c */ /* 0x000fc60003fa2270 */
[--C-:B------:R-:W-:Y:S01]  /*0490*/  @P3 IMAD.MOV.U32 R7, RZ, RZ, R4.reuse ;  /* 0x000000ffff073224 */ /* 0x100fe200078e0004 */
[C---:B------:R-:W-:Y:S01]  /*04a0*/  ISETP.EQ.AND P3, PT, R9.reuse, -0x4, PT ;  /* 0xfffffffc0900780c */ /* 0x040fe20003f62270 */
[----:B------:R-:W-:Y:S02]  /*04b0*/  @P4 IMAD.MOV.U32 R8, RZ, RZ, R4 ;  /* 0x000000ffff084224 */ /* 0x000fe400078e0004 */
[----:B------:R-:W-:Y:S01]  /*04c0*/  @P4 IMAD.MOV.U32 R7, RZ, RZ, R14 ;  /* 0x000000ffff074224 */ /* 0x000fe200078e000e */
[----:B------:R-:W-:Y:S01]  /*04d0*/  ISETP.EQ.AND P4, PT, R9, 0x4, PT ;  /* 0x000000040900780c */ /* 0x000fe20003f82270 */
[----:B------:R-:W-:Y:S01]  /*04e0*/  @P2 IMAD.MOV.U32 R7, RZ, RZ, R15 ;  /* 0x000000ffff072224 */ /* 0x000fe200078e000f */
[----:B------:R-:W-:Y:S01]  /*04f0*/  @P2 MOV R8, R14 ;  /* 0x0000000e00082202 */ /* 0x000fe20000000f00 */
[----:B------:R-:W-:Y:S02]  /*0500*/  @P1 IMAD.MOV.U32 R7, RZ, RZ, R16 ;  /* 0x000000ffff071224 */ /* 0x000fe400078e0010 */
[----:B------:R-:W-:-:S02]  /*0510*/  @P0 IMAD.MOV.U32 R7, RZ, RZ, R17 ;  /* 0x000000ffff070224 */ /* 0x000fc400078e0011 */
[----:B------:R-:W-:Y:S02]  /*0520*/  @P1 IMAD.MOV.U32 R8, RZ, RZ, R15 ;  /* 0x000000ffff081224 */ /* 0x000fe400078e000f */
[----:B------:R-:W-:Y:S02]  /*0530*/  @P3 IMAD.MOV.U32 R7, RZ, RZ, R10 ;  /* 0x000000ffff073224 */ /* 0x000fe400078e000a */
[--C-:B------:R-:W-:Y:S02]  /*0540*/  @P5 IMAD.MOV.U32 R7, RZ, RZ, R5.reuse ;  /* 0x000000ffff075224 */ /* 0x100fe400078e0005 */
[----:B------:R-:W-:Y:S01]  /*0550*/  @P0 IMAD.MOV.U32 R8, RZ, RZ, R16 ;  /* 0x000000ffff080224 */ /* 0x000fe200078e0010 */
[----:B------:R-:W-:Y:S01]  /*0560*/  @P3 MOV R8, R17 ;  /* 0x0000001100083202 */ /* 0x000fe20000000f00 */
[----:B------:R-:W-:Y:S02]  /*0570*/  @P5 IMAD.MOV.U32 R8, RZ, RZ, R10 ;  /* 0x000000ffff085224 */ /* 0x000fe400078e000a */
[----:B------:R-:W-:-:S02]  /*0580*/  @P4 IMAD.MOV.U32 R8, RZ, RZ, R5 ;  /* 0x000000ffff084224 */ /* 0x000fc400078e0005 */
[----:B------:R-:W-:Y:S01]  /*0590*/  IMAD.MOV.U32 R11, RZ, RZ, R7 ;  /* 0x000000ffff0b7224 */ /* 0x000fe200078e0007 */
[----:B------:R-:W-:Y:S06]  /*05a0*/  @!P6 BRA `(.L_x_25) ;  /* 0x00000000002ce947 */ /* 0x000fec0003800000 */
[----:B------:R-:W-:Y:S01]  /*05b0*/  @P2 MOV R7, R4 ;  /* 0x0000000400072202 */ /* 0x000fe20000000f00 */
[----:B------:R-:W-:Y:S01]  /*05c0*/  @P1 IMAD.MOV.U32 R7, RZ, RZ, R14 ;  /* 0x000000ffff071224 */ /* 0x000fe200078e000e */
[----:B------:R-:W-:Y:S01]  /*05d0*/  LOP3.LUT R6, R6, 0x1f, RZ, 0xc0, !PT ;  /* 0x0000001f06067812 */ /* 0x000fe200078ec0ff */
[----:B------:R-:W-:Y:S01]  /*05e0*/  @P0 IMAD.MOV.U32 R7, RZ, RZ, R15 ;  /* 0x000000ffff070224 */ /* 0x000fe200078e000f */
[----:B------:R-:W-:Y:S01]  /*05f0*/  ISETP.EQ.AND P0, PT, R9, 0x8, PT ;  /* 0x000000080900780c */ /* 0x000fe20003f02270 */
[----:B------:R-:W-:Y:S01]  /*0600*/  @P3 IMAD.MOV.U32 R7, RZ, RZ, R16 ;  /* 0x000000ffff073224 */ /* 0x000fe200078e0010 */
[----:B------:R-:W-:Y:S01]  /*0610*/  SHF.L.W.U32.HI R11, R8, R6, R11 ;  /* 0x00000006080b7219 */ /* 0x000fe20000010e0b */
[----:B------:R-:W-:Y:S02]  /*0620*/  @P5 IMAD.MOV.U32 R7, RZ, RZ, R17 ;  /* 0x000000ffff075224 */ /* 0x000fe400078e0011 */
[----:B------:R-:W-:-:S08]  /*0630*/  @P4 IMAD.MOV.U32 R7, RZ, RZ, R10 ;  /* 0x000000ffff074224 */ /* 0x000fd000078e000a */
[----:B------:R-:W-:-:S04]  /*0640*/  @P0 MOV R7, R5 ;  /* 0x0000000500070202 */ /* 0x000fc80000000f00 */
[----:B------:R-:W-:-:S07]  /*0650*/  SHF.L.W.U32.HI R8, R7, R6, R8 ;  /* 0x0000000607087219 */ /* 0x000fce0000010e08 */
.L_x_25:
[----:B------:R-:W-:Y:S05]  /*0660*/  BSYNC.RECONVERGENT B1 ;  /* 0x0000000000017941 */ /* 0x000fea0003800200 */
.L_x_24:
[C---:B------:R-:W-:Y:S01]  /*0670*/  SHF.L.W.U32.HI R5, R8.reuse, 0x2, R11 ;  /* 0x0000000208057819 */ /* 0x040fe20000010e0b */
[----:B------:R-:W-:Y:S01]  /*0680*/  IMAD.SHL.U32 R8, R8, 0x4, RZ ;  /* 0x0000000408087824 */ /* 0x000fe200078e00ff */
[----:B------:R-:W-:Y:S01]  /*0690*/  UMOV UR4, 0x54442d19 ;  /* 0x54442d1900047882 */ /* 0x000fe20000000000 */
[----:B------:R-:W-:Y:S01]  /*06a0*/  UMOV UR5, 0x3bf921fb ;  /* 0x3bf921fb00057882 */ /* 0x000fe20000000000 */
[----:B------:R-:W-:Y:S02]  /*06b0*/  SHF.R.S32.HI R6, RZ, 0x1f, R5 ;  /* 0x0000001fff067819 */ /* 0x000fe40000011405 */
[----:B------:R-:W-:Y:S02]  /*06c0*/  ISETP.GE.AND P0, PT, R0, RZ, PT ;  /* 0x000000ff0000720c */ /* 0x000fe40003f06270 */
[C---:B------:R-:W-:Y:S02]  /*06d0*/  LOP3.LUT R8, R6.reuse, R8, RZ, 0x3c, !PT ;  /* 0x0000000806087212 */ /* 0x040fe400078e3cff */
[----:B------:R-:W-:-:S02]  /*06e0*/  LOP3.LUT R9, R6, R5, RZ, 0x3c, !PT ;  /* 0x0000000506097212 */ /* 0x000fc400078e3cff */
[----:B------:R-:W-:Y:S02]  /*06f0*/  SHF.R.U32.HI R11, RZ, 0x1e, R11 ;  /* 0x0000001eff0b7819 */ /* 0x000fe4000001160b */
[----:B------:R-:W0:Y:S01]  /*0700*/  I2F.F64.S64 R6, R8 ;  /* 0x0000000800067312 */ /* 0x000e220000301c00 */
[C---:B------:R-:W-:Y:S02]  /*0710*/  LOP3.LUT R0, R5.reuse, R0, RZ, 0x3c, !PT ;  /* 0x0000000005007212 */ /* 0x040fe400078e3cff */
[----:B------:R-:W-:Y:S02]  /*0720*/  LEA.HI R11, R5, R11, RZ, 0x1 ;  /* 0x0000000b050b7211 */ /* 0x000fe400078f08ff */
[----:B------:R-:W-:-:S03]  /*0730*/  ISETP.GE.AND P1, PT, R0, RZ, PT ;  /* 0x000000ff0000720c */ /* 0x000fc60003f26270 */
[----:B------:R-:W-:-:S04]  /*0740*/  IMAD.MOV R0, RZ, RZ, -R11 ;  /* 0x000000ffff007224 */ /* 0x000fc800078e0a0b */
[----:B------:R-:W-:Y:S01]  /*0750*/  @!P0 IMAD.MOV.U32 R11, RZ, RZ, R0 ;  /* 0x000000ffff0b8224 */ /* 0x000fe200078e0000 */
[----:B0-----:R-:W-:-:S10]  /*0760*/  DMUL R6, R6, UR4 ;  /* 0x0000000406067c28 */ /* 0x001fd40008000000 */
[----:B------:R-:W0:Y:S02]  /*0770*/  F2F.F32.F64 R6, R6 ;  /* 0x0000000600067310 */ /* 0x000e240000301000 */
[----:B0-----:R-:W-:-:S07]  /*0780*/  FSEL R9, -R6, R6, !P1 ;  /* 0x0000000606097208 */ /* 0x001fce0004800100 */
.L_x_22:
[----:B------:R-:W-:Y:S05]  /*0790*/  BSYNC.RECONVERGENT B0 ;  /* 0x0000000000007941 */ /* 0x000fea0003800200 */
.L_x_21:
[----:B------:R-:W-:Y:S01]  /*07a0*/  I2FP.F32.U32 R6, R3 ;  /* 0x0000000300067245 */ /* 0x000fe20000201000 */
[----:B------:R-:W-:Y:S01]  /*07b0*/  IMAD.MOV.U32 R5, RZ, RZ, 0x37cbac00 ;  /* 0x37cbac00ff057424 */ /* 0x000fe200078e00ff */
[----:B------:R-:W-:Y:S01]  /*07c0*/  LOP3.LUT R12, R11, 0x1, RZ, 0xc0, !PT ;  /* 0x000000010b0c7812 */ /* 0x000fe200078ec0ff */
[----:B------:R-:W-:Y:S01]  /*07d0*/  FMUL R7, R9, R9 ;  /* 0x0000000909077220 */ /* 0x000fe20000400000 */
[----:B------:R-:W-:Y:S01]  /*07e0*/  MOV R18, 0x3effffff ;  /* 0x3effffff00127802 */ /* 0x000fe20000000f00 */
[----:B------:R-:W-:Y:S01]  /*07f0*/  FMUL R6, R6, 0.10000000149011611938 ;  /* 0x3dcccccd06067820 */ /* 0x000fe20000400000 */
[----:B------:R-:W-:Y:S01]  /*0800*/  ISETP.NE.U32.AND P0, PT, R12, 0x1, PT ;  /* 0x000000010c00780c */ /* 0x000fe20003f05070 */
[----:B------:R-:W-:Y:S01]  /*0810*/  FFMA R0, R7, R5, -0.0013887860113754868507 ;  /* 0xbab607ed07007423 */ /* 0x000fe20000000005 */
[----:B------:R-:W-:Y:S02]  /*0820*/  IMAD.MOV.U32 R12, RZ, RZ, 0x3d2aaabb ;  /* 0x3d2aaabbff0c7424 */ /* 0x000fe400078e00ff */
[----:B------:R-:W-:Y:S01]  /*0830*/  FMUL R8, R6, 0.63661974668502807617 ;  /* 0x3f22f98306087820 */ /* 0x000fe20000400000 */
[----:B------:R-:W-:Y:S01]  /*0840*/  FSEL R18, -R18, -0.16666662693023681641, !P0 ;  /* 0xbe2aaaa812127808 */ /* 0x000fe20004000100 */
[----:B------:R-:W-:Y:S01]  /*0850*/  BSSY.RECONVERGENT B0, `(.L_x_26) ;  /* 0x0000069000007945 */ /* 0x000fe20003800200 */
[----:B------:R-:W-:-:S02]  /*0860*/  FSEL R0, R0, -0.00019574658654164522886, !P0 ;  /* 0xb94d415300007808 */ /* 0x000fc40004000000 */
[----:B------:R-:W-:Y:S01]  /*0870*/  FSEL R12, R12, 0.0083327032625675201416, !P0 ;  /* 0x3c0885e40c0c7808 */ /* 0x000fe20004000000 */
[----:B------:R-:W0:Y:S01]  /*0880*/  F2I.NTZ R8, R8 ;  /* 0x0000000800087305 */ /* 0x000e220000203100 */
[----:B------:R-:W-:-:S03]  /*0890*/  LOP3.LUT P1, RZ, R11, 0x2, RZ, 0xc0, !PT ;  /* 0x000000020bff7812 */ /* 0x000fc6000782c0ff */
[----:B------:R-:W-:Y:S01]  /*08a0*/  FFMA R12, R7, R0, R12 ;  /* 0x00000000070c7223 */ /* 0x000fe2000000000c */
[----:B------:R-:W-:Y:S02]  /*08b0*/  FSEL R0, R9, 1, P0 ;  /* 0x3f80000009007808 */ /* 0x000fe40000000000 */
[----:B------:R-:W-:Y:S01]  /*08c0*/  FSETP.GE.AND P0, PT, |R6|, 105615, PT ;  /* 0x47ce47800600780b */ /* 0x000fe20003f06200 */
[C---:B------:R-:W-:Y:S02]  /*08d0*/  FFMA R12, R7.reuse, R12, R18 ;  /* 0x0000000c070c7223 */ /* 0x040fe40000000012 */
[----:B------:R-:W-:-:S04]  /*08e0*/  FFMA R7, R7, R0, RZ ;  /* 0x0000000007077223 */ /* 0x000fc800000000ff */
[----:B------:R-:W-:Y:S01]  /*08f0*/  FFMA R7, R7, R12, R0 ;  /* 0x0000000c07077223 */ /* 0x000fe20000000000 */
[----:B0-----:R-:W-:-:S03]  /*0900*/  I2FP.F32.S32 R9, R8 ;  /* 0x0000000800097245 */ /* 0x001fc60000201400 */
[----:B------:R-:W-:Y:S02]  /*0910*/  @P1 FADD R7, RZ, -R7 ;  /* 0x80000007ff071221 */ /* 0x000fe40000000000 */
[----:B------:R-:W-:-:S04]  /*0920*/  FFMA R18, R9, -1.5707962512969970703, R6 ;  /* 0xbfc90fda09127823 */ /* 0x000fc80000000006 */
[----:B------:R-:W-:-:S04]  /*0930*/  FFMA R18, R9, -7.5497894158615963534e-08, R18 ;  /* 0xb3a2216809127823 */ /* 0x000fc80000000012 */
[----:B------:R-:W-:Y:S01]  /*0940*/  FFMA R0, R9, -5.3903029534742383927e-15, R18 ;  /* 0xa7c234c509007823 */ /* 0x000fe20000000012 */
[----:B------:R-:W-:Y:S06]  /*0950*/  @!P0 BRA `(.L_x_27) ;  /* 0x0000000400608947 */ /* 0x000fec0003800000 */
        /* <DEDUP_REMOVED lines=11> */
.L_x_28:
[----:B0-----:R-:W-:Y:S01]  /*0a10*/  IMAD.U32 R12, RZ, RZ, UR8 ;  /* 0x00000008ff0c7e24 */ /* 0x001fe2000f8e00ff */
[----:B------:R-:W-:-:S05]  /*0a20*/  MOV R13, UR9 ;  /* 0x00000009000d7c02 */ /* 0x000fca0008000f00 */
        /* <DEDUP_REMOVED lines=10> */
[C---:B------:R-:W-:Y:S01]  /*0ad0*/  ISETP.EQ.AND P5, PT, R18.reuse, 0x14, PT ;  /* 0x000000141200780c */ /* 0x040fe20003fa2270 */
[----:B------:R-:W-:Y:S02]  /*0ae0*/  VIADD R18, R18, 0x4 ;  /* 0x0000000412127836 */ /* 0x000fe40000000000 */
[----:B--2---:R-:W-:-:S03]  /*0af0*/  IMAD.WIDE.U32 R8, R9, R0, RZ ;  /* 0x0000000009087225 */ /* 0x004fc600078e00ff */
[----:B------:R-:W-:-:S04]  /*0b00*/  IADD3 R8, P6, PT, R8, R11, RZ ;  /* 0x0000000b08087210 */ /* 0x000fc80007fde0ff */
[----:B------:R-:W-:Y:S01]  /*0b10*/  IADD3.X R11, PT, PT, R9, UR5, RZ, P6, !PT ;  /* 0x00000005090b7c10 */ /* 0x000fe2000b7fe4ff */
[--C-:B------:R-:W-:Y:S02]  /*0b20*/  @P0 IMAD.MOV.U32 R4, RZ, RZ, R8.reuse ;  /* 0x000000ffff040224 */ /* 0x100fe400078e0008 */
[----:B------:R-:W-:Y:S01]  /*0b30*/  @P5 MOV R10, R8 ;  /* 0x00000008000a5202 */ /* 0x000fe20000000f00 */
[--C-:B------:R-:W-:Y:S02]  /*0b40*/  @P1 IMAD.MOV.U32 R14, RZ, RZ, R8.reuse ;  /* 0x000000ffff0e1224 */ /* 0x100fe400078e0008 */
[--C-:B------:R-:W-:Y:S02]  /*0b50*/  @P2 IMAD.MOV.U32 R15, RZ, RZ, R8.reuse ;  /* 0x000000ffff0f2224 */ /* 0x100fe400078e0008 */
[--C-:B------:R-:W-:Y:S02]  /*0b60*/  @P3 IMAD.MOV.U32 R16, RZ, RZ, R8.reuse ;  /* 0x000000ffff103224 */ /* 0x100fe400078e0008 */
[----:B------:R-:W-:Y:S01]  /*0b70*/  @P4 IMAD.MOV.U32 R17, RZ, RZ, R8 ;  /* 0x000000ffff114224 */ /* 0x000fe200078e0008 */
[----:B------:R-:W-:Y:S06]  /*0b80*/  BRA.U UP0, `(.L_x_28) ;  /* 0xfffffffd00a07547 */ /* 0x000fec000b83ffff */
[----:B------:R-:W-:Y:S01]  /*0b90*/  SHF.R.U32.HI R6, RZ, 0x17, R6 ;  /* 0x00000017ff067819 */ /* 0x000fe20000011606 */
[----:B------:R-:W-:Y:S04]  /*0ba0*/  BSSY.RECONVERGENT B1, `(.L_x_29) ;  /* 0x0000025000017945 */ /* 0x000fe80003800200 */
[C---:B------:R-:W-:Y:S01]  /*0bb0*/  VIADD R0, R6.reuse, 0xffffff80 ;  /* 0xffffff8006007836 */ /* 0x040fe20000000000 */
[----:B------:R-:W-:-:S04]  /*0bc0*/  LOP3.LUT P6, R6, R6, 0x1f, RZ, 0xc0, !PT ;  /* 0x0000001f06067812 */ /* 0x000fc800078cc0ff */
        /* <DEDUP_REMOVED lines=10> */
[----:B------:R-:W-:Y:S01]  /*0c70*/  @P4 IMAD.MOV.U32 R8, RZ, RZ, R4 ;  /* 0x000000ffff084224 */ /* 0x000fe200078e0004 */
[----:B------:R-:W-:Y:S01]  /*0c80*/  @P4 MOV R0, R14 ;  /* 0x0000000e00004202 */ /* 0x000fe20000000f00 */
[----:B------:R-:W-:Y:S01]  /*0c90*/  @P2 IMAD.MOV.U32 R8, RZ, RZ, R14 ;  /* 0x000000ffff082224 */ /* 0x000fe200078e000e */
[----:B------:R-:W-:Y:S01]  /*0ca0*/  ISETP.EQ.AND P4, PT, R9, 0x4, PT ;  /* 0x000000040900780c */ /* 0x000fe20003f82270 */
[--C-:B------:R-:W-:Y:S02]  /*0cb0*/  @P2 IMAD.MOV.U32 R0, RZ, RZ, R15.reuse ;  /* 0x000000ffff002224 */ /* 0x100fe400078e000f */
[----:B------:R-:W-:Y:S02]  /*0cc0*/  @P1 IMAD.MOV.U32 R8, RZ, RZ, R15 ;  /* 0x000000ffff081224 */ /* 0x000fe400078e000f */
[--C-:B------:R-:W-:Y:S01]  /*0cd0*/  @P1 IMAD.MOV.U32 R0, RZ, RZ, R16.reuse ;  /* 0x000000ffff001224 */ /* 0x100fe200078e0010 */
[----:B------:R-:W-:Y:S01]  /*0ce0*/  @P0 MOV R0, R17 ;  /* 0x0000001100000202 */ /* 0x000fe20000000f00 */
[----:B------:R-:W-:-:S02]  /*0cf0*/  @P0 IMAD.MOV.U32 R8, RZ, RZ, R16 ;  /* 0x000000ffff080224 */ /* 0x000fc400078e0010 */
[----:B------:R-:W-:Y:S02]  /*0d00*/  @P3 IMAD.MOV.U32 R8, RZ, RZ, R17 ;  /* 0x000000ffff083224 */ /* 0x000fe400078e0011 */
[--C-:B------:R-:W-:Y:S02]  /*0d10*/  @P3 IMAD.MOV.U32 R0, RZ, RZ, R10.reuse ;  /* 0x000000ffff003224 */ /* 0x100fe400078e000a */
[----:B------:R-:W-:Y:S02]  /*0d20*/  @P5 IMAD.MOV.U32 R8, RZ, RZ, R10 ;  /* 0x000000ffff085224 */ /* 0x000fe400078e000a */
[--C-:B------:R-:W-:Y:S02]  /*0d30*/  @P5 IMAD.MOV.U32 R0, RZ, RZ, R11.reuse ;  /* 0x000000ffff005224 */ /* 0x100fe400078e000b */
[----:B------:R-:W-:Y:S01]  /*0d40*/  @P4 IMAD.MOV.U32 R8, RZ, RZ, R11 ;  /* 0x000000ffff084224 */ /* 0x000fe200078e000b */
[----:B------:R-:W-:Y:S06]  /*0d50*/  @!P6 BRA `(.L_x_30) ;  /* 0x000000000024e947 */ /* 0x000fec0003800000 */
[----:B------:R-:W-:Y:S01]  /*0d60*/  @P1 MOV R4, R14 ;  /* 0x0000000e00041202 */ /* 0x000fe20000000f00 */
[----:B------:R-:W-:Y:S01]  /*0d70*/  @P0 IMAD.MOV.U32 R4, RZ, RZ, R15 ;  /* 0x000000ffff040224 */ /* 0x000fe200078e000f */
[----:B------:R-:W-:Y:S01]  /*0d80*/  ISETP.EQ.AND P0, PT, R9, 0x8, PT ;  /* 0x000000080900780c */ /* 0x000fe20003f02270 */
[----:B------:R-:W-:Y:S01]  /*0d90*/  @P3 IMAD.MOV.U32 R4, RZ, RZ, R16 ;  /* 0x000000ffff043224 */ /* 0x000fe200078e0010 */
[----:B------:R-:W-:Y:S01]  /*0da0*/  SHF.L.W.U32.HI R0, R8, R6, R0 ;  /* 0x0000000608007219 */ /* 0x000fe20000010e00 */
[----:B------:R-:W-:Y:S02]  /*0db0*/  @P5 IMAD.MOV.U32 R4, RZ, RZ, R17 ;  /* 0x000000ffff045224 */ /* 0x000fe400078e0011 */
[----:B------:R-:W-:-:S08]  /*0dc0*/  @P4 IMAD.MOV.U32 R4, RZ, RZ, R10 ;  /* 0x000000ffff044224 */ /* 0x000fd000078e000a */
[----:B------:R-:W-:-:S05]  /*0dd0*/  @P0 IMAD.MOV.U32 R4, RZ, RZ, R11 ;  /* 0x000000ffff040224 */ /* 0x000fca00078e000b */
[----:B------:R-:W-:-:S07]  /*0de0*/  SHF.L.W.U32.HI R8, R4, R6, R8 ;  /* 0x0000000604087219 */ /* 0x000fce0000010e08 */
.L_x_30:
[----:B------:R-:W-:Y:S05]  /*0df0*/  BSYNC.RECONVERGENT B1 ;  /* 0x0000000000017941 */ /* 0x000fea0003800200 */
.L_x_29:
[C-C-:B------:R-:W-:Y:S01]  /*0e00*/  SHF.L.W.U32.HI R15, R8.reuse, 0x2, R0.reuse ;  /* 0x00000002080f7819 */ /* 0x140fe20000010e00 */
[----:B------:R-:W-:Y:S01]  /*0e10*/  UMOV UR4, 0x54442d19 ;  /* 0x54442d1900047882 */ /* 0x000fe20000000000 */
[----:B------:R-:W-:Y:S01]  /*0e20*/  SHF.L.U32 R8, R8, 0x2, RZ ;  /* 0x0000000208087819 */ /* 0x000fe200000006ff */
[----:B------:R-:W-:Y:S01]  /*0e30*/  UMOV UR5, 0x3bf921fb ;  /* 0x3bf921fb00057882 */ /* 0x000fe20000000000 */
[----:B------:R-:W-:Y:S02]  /*0e40*/  SHF.R.S32.HI R4, RZ, 0x1f, R15 ;  /* 0x0000001fff047819 */ /* 0x000fe4000001140f */
[----:B------:R-:W-:Y:S02]  /*0e50*/  SHF.R.U32.HI R0, RZ, 0x1e, R0 ;  /* 0x0000001eff007819 */ /* 0x000fe40000011600 */
[C---:B------:R-:W-:Y:S02]  /*0e60*/  LOP3.LUT R12, R4.reuse, R8, RZ, 0x3c, !PT ;  /* 0x00000008040c7212 */ /* 0x040fe400078e3cff */
[----:B------:R-:W-:-:S02]  /*0e70*/  LOP3.LUT R13, R4, R15, RZ, 0x3c, !PT ;  /* 0x0000000f040d7212 */ /* 0x000fc400078e3cff */
[C---:B------:R-:W-:Y:S02]  /*0e80*/  ISETP.GE.AND P0, PT, R15.reuse, RZ, PT ;  /* 0x000000ff0f00720c */ /* 0x040fe40003f06270 */
[----:B------:R-:W0:Y:S02]  /*0e90*/  I2F.F64.S64 R8, R12 ;  /* 0x0000000c00087312 */ /* 0x000e240000301c00 */
[----:B0-----:R-:W-:Y:S01]  /*0ea0*/  DMUL R10, R8, UR4 ;  /* 0x00000004080a7c28 */ /* 0x001fe20008000000 */
[----:B------:R-:W-:-:S09]  /*0eb0*/  LEA.HI R8, R15, R0, RZ, 0x1 ;  /* 0x000000000f087211 */ /* 0x000fd200078f08ff */
[----:B------:R-:W0:Y:S02]  /*0ec0*/  F2F.F32.F64 R10, R10 ;  /* 0x0000000a000a7310 */ /* 0x000e240000301000 */
[----:B0-----:R-:W-:-:S07]  /*0ed0*/  FSEL R0, -R10, R10, !P0 ;  /* 0x0000000a0a007208 */ /* 0x001fce0004000100 */
.L_x_27:
[----:B------:R-:W-:Y:S05]  /*0ee0*/  BSYNC.RECONVERGENT B0 ;  /* 0x0000000000007941 */ /* 0x000fea0003800200 */
.L_x_26:
[----:B------:R-:W-:Y:S01]  /*0ef0*/  FMUL R4, R0, R0 ;  /* 0x0000000000047220 */ /* 0x000fe20000400000 */
[----:B------:R-:W-:Y:S01]  /*0f00*/  LOP3.LUT R6, R8, 0x1, RZ, 0xc0, !PT ;  /* 0x0000000108067812 */ /* 0x000fe200078ec0ff */
[----:B------:R-:W-:Y:S01]  /*0f10*/  IMAD.MOV.U32 R9, RZ, RZ, 0x3c0885e4 ;  /* 0x3c0885e4ff097424 */ /* 0x000fe200078e00ff */
[----:B------:R-:W0:Y:S01]  /*0f20*/  LDCU UR4, c[0x0][0x380] ;  /* 0x00007000ff0477ac */ /* 0x000e220008000800 */
[----:B------:R-:W-:Y:S01]  /*0f30*/  FFMA R5, R4, R5, -0.0013887860113754868507 ;  /* 0xbab607ed04057423 */ /* 0x000fe20000000005 */
[----:B------:R-:W-:Y:S01]  /*0f40*/  ISETP.NE.U32.AND P0, PT, R6, 0x1, PT ;  /* 0x000000010600780c */ /* 0x000fe20003f05070 */
[----:B------:R-:W-:Y:S02]  /*0f50*/  IMAD.MOV.U32 R6, RZ, RZ, 0x3e2aaaa8 ;  /* 0x3e2aaaa8ff067424 */ /* 0x000fe400078e00ff */
[----:B------:R-:W-:Y:S01]  /*0f60*/  VIADD R8, R8, 0x1 ;  /* 0x0000000108087836 */ /* 0x000fe20000000000 */
[----:B------:R-:W-:Y:S01]  /*0f70*/  FSEL R5, R5, -0.00019574658654164522886, P0 ;  /* 0xb94d415305057808 */ /* 0x000fe20000000000 */
[----:B------:R-:W-:Y:S01]  /*0f80*/  IMAD.SHL.U32 R2, R2, 0x4, RZ ;  /* 0x0000000402027824 */ /* 0x000fe200078e00ff */
[----:B------:R-:W-:-:S02]  /*0f90*/  FSEL R9, R9, 0.041666727513074874878, !P0 ;  /* 0x3d2aaabb09097808 */ /* 0x000fc40004000000 */
[----:B------:R-:W-:Y:S02]  /*0fa0*/  FSEL R6, -R6, -0.4999999701976776123, !P0 ;  /* 0xbeffffff06067808 */ /* 0x000fe40004000100 */
[----:B------:R-:W-:Y:S01]  /*0fb0*/  LOP3.LUT P1, RZ, R8, 0x2, RZ, 0xc0, !PT ;  /* 0x0000000208ff7812 */ /* 0x000fe2000782c0ff */
[----:B------:R-:W-:Y:S01]  /*0fc0*/  FFMA R5, R4, R5, R9 ;  /* 0x0000000504057223 */ /* 0x000fe20000000009 */
[----:B------:R-:W-:-:S03]  /*0fd0*/  FSEL R0, R0, 1, !P0 ;  /* 0x3f80000000007808 */ /* 0x000fc60004000000 */
[C---:B------:R-:W-:Y:S02]  /*0fe0*/  FFMA R6, R4.reuse, R5, R6 ;  /* 0x0000000504067223 */ /* 0x040fe40000000006 */
[----:B------:R-:W-:-:S04]  /*0ff0*/  FFMA R5, R4, R0, RZ ;  /* 0x0000000004057223 */ /* 0x000fc800000000ff */
[----:B------:R-:W-:-:S04]  /*1000*/  FFMA R0, R5, R6, R0 ;  /* 0x0000000605007223 */ /* 0x000fc80000000000 */
[----:B------:R-:W-:-:S04]  /*1010*/  @P1 FADD R0, RZ, -R0 ;  /* 0x80000000ff001221 */ /* 0x000fc80000000000 */
[----:B------:R-:W-:-:S04]  /*1020*/  FMUL R0, R7, R0 ;  /* 0x0000000007007220 */ /* 0x000fc80000400000 */
[----:B0-----:R0:W-:Y:S02]  /*1030*/  SUST.D.BA.2D.STRONG.SM.TRAP [R2], R0, UR4 ;  /* 0x70ff040002007f9d */ /* 0x0011e4000810a900 */
[----:B0-----:R-:W-:Y:S05]  /*1040*/  EXIT ;  /* 0x000000000000794d */ /* 0x001fea0003800000 */
.L_x_31:
        /* <DEDUP_REMOVED lines=11> */
.L_x_133:


//--------------------- .text._Z12volumeRenderPfyiii --------------------------
	.section	.text._Z12volumeRenderPfyiii,"ax",@progbits
	.align	128
        .global         _Z12volumeRenderPfyiii
        .type           _Z12volumeRenderPfyiii,@function
        .size           _Z12volumeRenderPfyiii,(.L_x_126 - _Z12volumeRenderPfyiii)
        .other          _Z12volumeRenderPfyiii,@"STO_CUDA_ENTRY STV_DEFAULT"
_Z12volumeRenderPfyiii:
.text._Z12volumeRenderPfyiii:
        /* <DEDUP_REMOVED lines=26> */
[----:B------:R-:W-:Y:S05]  /*01a0*/  CALL.REL.NOINC `($__internal_1_$__cuda_sm3x_div_rn_noftz_f32_slowpath) ;  /* 0x0000000400c47944 */ /* 0x000fea0003c00000 */
[----:B------:R-:W-:-:S07]  /*01b0*/  IMAD.MOV.U32 R4, RZ, RZ, R0 ;  /* 0x000000ffff047224 */ /* 0x000fce00078e0000 */
.L_x_33:
[----:B------:R-:W-:Y:S05]  /*01c0*/  BSYNC.RECONVERGENT B0 ;  /* 0x0000000000007941 */ /* 0x000fea0003800200 */
.L_x_32:
        /* <DEDUP_REMOVED lines=16> */
.L_x_35:
[----:B------:R-:W-:Y:S05]  /*02d0*/  BSYNC.RECONVERGENT B0 ;  /* 0x0000000000007941 */ /* 0x000fea0003800200 */
.L_x_34:
[----:B------:R-:W-:Y:S01]  /*02e0*/  HFMA2 R8, -RZ, RZ, 0, 0 ;  /* 0x00000000ff087431 */ /* 0x000fe200000001ff */
[----:B------:R-:W0:Y:S01]  /*02f0*/  LDCU.64 UR8, c[0x0][0x358] ;  /* 0x00006b00ff0877ac */ /* 0x000e220008000a00 */
[----:B------:R-:W-:-:S05]  /*0300*/  UMOV UR4, URZ ;  /* 0x000000ff00047c82 */ /* 0x000fca0008000000 */
.L_x_40:
[----:B------:R-:W-:Y:S01]  /*0310*/  I2FP.F32.U32 R0, UR4 ;  /* 0x0000000400007c45 */ /* 0x000fe20008201000 */
[----:B------:R-:W-:Y:S02]  /*0320*/  IMAD.MOV.U32 R6, RZ, RZ, 0x3c23d70a ;  /* 0x3c23d70aff067424 */ /* 0x000fe400078e00ff */
[----:B------:R-:W-:Y:S01]  /*0330*/  IMAD.MOV.U32 R3, RZ, RZ, 0x42c80000 ;  /* 0x42c80000ff037424 */ /* 0x000fe200078e00ff */
[----:B------:R-:W1:Y:S03]  /*0340*/  FCHK P0, R0, 100 ;  /* 0x42c8000000007902 */ /* 0x000e660000000000 */
[----:B------:R-:W-:-:S04]  /*0350*/  FFMA R3, R6, -R3, 1 ;  /* 0x3f80000006037423 */ /* 0x000fc80000000803 */
[----:B------:R-:W-:-:S04]  /*0360*/  FFMA R3, R3, R6, 0.0099999997764825820923 ;  /* 0x3c23d70a03037423 */ /* 0x000fc80000000006 */
[----:B------:R-:W-:-:S04]  /*0370*/  FFMA R6, R0, R3, RZ ;  /* 0x0000000300067223 */ /* 0x000fc800000000ff */
[----:B------:R-:W-:-:S04]  /*0380*/  FFMA R9, R6, -100, R0 ;  /* 0xc2c8000006097823 */ /* 0x000fc80000000000 */
[----:B------:R-:W-:Y:S01]  /*0390*/  FFMA R6, R3, R9, R6 ;  /* 0x0000000903067223 */ /* 0x000fe20000000006 */
[----:B-1----:R-:W-:Y:S06]  /*03a0*/  @!P0 BRA `(.L_x_36) ;  /* 0x0000000000108947 */ /* 0x002fec0003800000 */
[----:B------:R-:W-:Y:S01]  /*03b0*/  HFMA2 R3, -RZ, RZ, 3.390625, 0 ;  /* 0x42c80000ff037431 */ /* 0x000fe200000001ff */
[----:B------:R-:W-:-:S07]  /*03c0*/  MOV R6, 0x3e0 ;  /* 0x000003e000067802 */ /* 0x000fce0000000f00 */
[----:B0-----:R-:W-:Y:S05]  /*03d0*/  CALL.REL.NOINC `($__internal_1_$__cuda_sm3x_div_rn_noftz_f32_slowpath) ;  /* 0x0000000400387944 */ /* 0x001fea0003c00000 */
[----:B------:R-:W-:-:S07]  /*03e0*/  IMAD.MOV.U32 R6, RZ, RZ, R0 ;  /* 0x000000ffff067224 */ /* 0x000fce00078e0000 */
.L_x_36:
[----:B------:R-:W1:Y:S01]  /*03f0*/  LDCU UR6, c[0x0][0x388] ;  /* 0x00007100ff0677ac */ /* 0x000e620008000800 */
[----:B------:R-:W-:Y:S01]  /*0400*/  IMAD.MOV.U32 R3, RZ, RZ, -0x3e000000 ;  /* 0xc2000000ff037424 */ /* 0x000fe200078e00ff */
[----:B------:R-:W-:-:S05]  /*0410*/  UMOV UR7, URZ ;  /* 0x000000ff00077c82 */ /* 0x000fca0008000000 */
[----:B-1----:R1:W5:Y:S01]  /*0420*/  TEX.LL RZ, R3, R4, R3, UR6, 3D, 0x1 ;  /* 0x48ff060304037f60 */ /* 0x00236200089e01ff */
[----:B------:R-:W-:Y:S01]  /*0430*/  UIADD3 UR5, UPT, UPT, UR4, 0x1, URZ ;  /* 0x0000000104057890 */ /* 0x000fe2000fffe0ff */
[----:B------:R-:W-:Y:S02]  /*0440*/  HFMA2 R0, -RZ, RZ, 1.0341796875, -112.625 ;  /* 0x3c23d70aff007431 */ /* 0x000fe400000001ff */
[----:B------:R-:W-:-:S03]  /*0450*/  IMAD.MOV.U32 R9, RZ, RZ, 0x42c80000 ;  /* 0x42c80000ff097424 */ /* 0x000fc600078e00ff */
[----:B------:R-:W-:-:S04]  /*0460*/  I2FP.F32.U32 R12, UR5 ;  /* 0x00000005000c7c45 */ /* 0x000fc80008201000 */
[----:B------:R-:W2:Y:S01]  /*0470*/  FCHK P0, R12, 100 ;  /* 0x42c800000c007902 */ /* 0x000ea20000000000 */
[----:B------:R-:W-:-:S04]  /*0480*/  FFMA R9, R0, -R9, 1 ;  /* 0x3f80000000097423 */ /* 0x000fc80000000809 */
[----:B------:R-:W-:-:S04]  /*0490*/  FFMA R0, R9, R0, 0.0099999997764825820923 ;  /* 0x3c23d70a09007423 */ /* 0x000fc80000000000 */
[----:B------:R-:W-:-:S04]  /*04a0*/  FFMA R9, R0, R12, RZ ;  /* 0x0000000c00097223 */ /* 0x000fc800000000ff */
[----:B------:R-:W-:-:S04]  /*04b0*/  FFMA R10, R9, -100, R12 ;  /* 0xc2c80000090a7823 */ /* 0x000fc8000000000c */
[----:B-1----:R-:W-:Y:S01]  /*04c0*/  FFMA R6, R0, R10, R9 ;  /* 0x0000000a00067223 */ /* 0x002fe20000000009 */
[----:B-----5:R-:W-:Y:S01]  /*04d0*/  FFMA R8, R3, 0.0099999997764825820923, R8 ;  /* 0x3c23d70a03087823 */ /* 0x020fe20000000008 */
[----:B--2---:R-:W-:Y:S06]  /*04e0*/  @!P0 BRA `(.L_x_37) ;  /* 0x0000000000148947 */ /* 0x004fec0003800000 */
[----:B------:R-:W-:Y:S01]  /*04f0*/  IMAD.MOV.U32 R0, RZ, RZ, R12 ;  /* 0x000000ffff007224 */ /* 0x000fe200078e000c */
[----:B------:R-:W-:Y:S02]  /*0500*/  MOV R3, 0x42c80000 ;  /* 0x42c8000000037802 */ /* 0x000fe40000000f00 */
[----:B------:R-:W-:-:S07]  /*0510*/  MOV R6, 0x530 ;  /* 0x0000053000067802 */ /* 0x000fce0000000f00 */
[----:B0-----:R-:W-:Y:S05]  /*0520*/  CALL.REL.NOINC `($__internal_1_$__cuda_sm3x_div_rn_noftz_f32_slowpath) ;  /* 0x0000000000e47944 */ /* 0x001fea0003c00000 */
[----:B------:R-:W-:-:S07]  /*0530*/  IMAD.MOV.U32 R6, RZ, RZ, R0 ;  /* 0x000000ffff067224 */ /* 0x000fce00078e0000 */
.L_x_37:
[----:B------:R-:W1:Y:S01]  /*0540*/  LDCU UR6, c[0x0][0x388] ;  /* 0x00007100ff0677ac */ /* 0x000e620008000800 */
[----:B------:R-:W-:Y:S01]  /*0550*/  IMAD.MOV.U32 R3, RZ, RZ, -0x3e000000 ;  /* 0xc2000000ff037424 */ /* 0x000fe200078e00ff */
[----:B------:R-:W-:-:S05]  /*0560*/  UMOV UR7, URZ ;  /* 0x000000ff00077c82 */ /* 0x000fca0008000000 */
[----:B-1----:R1:W5:Y:S01]  /*0570*/  TEX.LL RZ, R3, R4, R3, UR6, 3D, 0x1 ;  /* 0x48ff060304037f60 */ /* 0x00236200089e01ff */
[----:B------:R-:W-:Y:S01]  /*0580*/  UIADD3 UR5, UPT, UPT, UR4, 0x2, URZ ;  /* 0x0000000204057890 */ /* 0x000fe2000fffe0ff */
[----:B------:R-:W-:Y:S01]  /*0590*/  MOV R0, 0x3c23d70a ;  /* 0x3c23d70a00007802 */ /* 0x000fe20000000f00 */
[----:B------:R-:W-:-:S04]  /*05a0*/  IMAD.MOV.U32 R9, RZ, RZ, 0x42c80000 ;  /* 0x42c80000ff097424 */ /* 0x000fc800078e00ff */
[----:B------:R-:W-:Y:S01]  /*05b0*/  I2FP.F32.U32 R12, UR5 ;  /* 0x00000005000c7c45 */ /* 0x000fe20008201000 */
[----:B------:R-:W-:-:S03]  /*05c0*/  FFMA R9, R0, -R9, 1 ;  /* 0x3f80000000097423 */ /* 0x000fc60000000809 */
[----:B------:R-:W2:Y:S01]  /*05d0*/  FCHK P0, R12, 100 ;  /* 0x42c800000c007902 */ /* 0x000ea20000000000 */
        /* <DEDUP_REMOVED lines=11> */
.L_x_38:
        /* <DEDUP_REMOVED lines=16> */
[----:B------:R-:W-:Y:S01]  /*0790*/  MOV R0, R12 ;  /* 0x0000000c00007202 */ /* 0x000fe20000000f00 */
[----:B------:R-:W-:Y:S01]  /*07a0*/  IMAD.MOV.U32 R3, RZ, RZ, 0x42c80000 ;  /* 0x42c80000ff037424 */ /* 0x000fe200078e00ff */
[----:B------:R-:W-:-:S07]  /*07b0*/  MOV R6, 0x7d0 ;  /* 0x000007d000067802 */ /* 0x000fce0000000f00 */
[----:B0-----:R-:W-:Y:S05]  /*07c0*/  CALL.REL.NOINC `($__internal_1_$__cuda_sm3x_div_rn_noftz_f32_slowpath) ;  /* 0x00000000003c7944 */ /* 0x001fea0003c00000 */
[----:B------:R-:W-:-:S07]  /*07d0*/  MOV R6, R0 ;  /* 0x0000000000067202 */ /* 0x000fce0000000f00 */
.L_x_39:
[----:B------:R-:W1:Y:S01]  /*07e0*/  LDCU UR6, c[0x0][0x388] ;  /* 0x00007100ff0677ac */ /* 0x000e620008000800 */
[----:B------:R-:W-:Y:S01]  /*07f0*/  IMAD.MOV.U32 R3, RZ, RZ, -0x3e000000 ;  /* 0xc2000000ff037424 */ /* 0x000fe200078e00ff */
[----:B------:R-:W-:-:S05]  /*0800*/  UMOV UR7, URZ ;  /* 0x000000ff00077c82 */ /* 0x000fca0008000000 */
[----:B-1----:R-:W5:Y:S01]  /*0810*/  TEX.LL RZ, R3, R4, R3, UR6, 3D, 0x1 ;  /* 0x48ff060304037f60 */ /* 0x002f6200089e01ff */
[----:B------:R-:W-:-:S04]  /*0820*/  UIADD3 UR4, UPT, UPT, UR4, 0x4, URZ ;  /* 0x0000000404047890 */ /* 0x000fc8000fffe0ff */
[----:B------:R-:W-:Y:S01]  /*0830*/  UISETP.NE.AND UP0, UPT, UR4, 0x64, UPT ;  /* 0x000000640400788c */ /* 0x000fe2000bf05270 */
[----:B-----5:R-:W-:-:S08]  /*0840*/  FFMA R8, R3, 0.0099999997764825820923, R8 ;  /* 0x3c23d70a03087823 */ /* 0x020fd00000000008 */
[----:B------:R-:W-:Y:S05]  /*0850*/  BRA.U UP0, `(.L_x_40) ;  /* 0xfffffff900ac7547 */ /* 0x000fea000b83ffff */
[----:B------:R-:W1:Y:S01]  /*0860*/  LDC.64 R4, c[0x0][0x380] ;  /* 0x0000e000ff047b82 */ /* 0x000e620000000a00 */
[----:B------:R-:W2:Y:S02]  /*0870*/  LDCU UR5, c[0x0][0x390] ;  /* 0x00007200ff0577ac */ /* 0x000ea40008000800 */
[----:B--2---:R-:W-:-:S04]  /*0880*/  IMAD R3, R7, UR5, R2 ;  /* 0x0000000507037c24 */ /* 0x004fc8000f8e0202 */
[----:B-1----:R-:W-:-:S05]  /*0890*/  IMAD.WIDE R2, R3, 0x4, R4 ;  /* 0x0000000403027825 */ /* 0x002fca00078e0204 */
[----:B0-----:R-:W-:Y:S01]  /*08a0*/  STG.E desc[UR8][R2.64], R8 ;  /* 0x0000000802007986 */ /* 0x001fe2000c101908 */
[----:B------:R-:W-:Y:S05]  /*08b0*/  EXIT ;  /* 0x000000000000794d */ /* 0x000fea0003800000 */
        .weak           $__internal_1_$__cuda_sm3x_div_rn_noftz_f32_slowpath
        .type           $__internal_1_$__cuda_sm3x_div_rn_noftz_f32_slowpath,@function
        .size           $__internal_1_$__cuda_sm3x_div_rn_noftz_f32_slowpath,(.L_x_126 - $__internal_1_$__cuda_sm3x_div_rn_noftz_f32_slowpath)
$__internal_1_$__cuda_sm3x_div_rn_noftz_f32_slowpath:
[----:B------:R-:W-:Y:S01]  /*08c0*/  SHF.R.U32.HI R10, RZ, 0x17, R3 ;  /* 0x00000017ff0a7819 */ /* 0x000fe20000011603 */
[----:B------:R-:W-:Y:S01]  /*08d0*/  BSSY.RECONVERGENT B1, `(.L_x_41) ;  /* 0x0000062000017945 */ /* 0x000fe20003800200 */
[----:B------:R-:W-:Y:S02]  /*08e0*/  SHF.R.U32.HI R9, RZ, 0x17, R0 ;  /* 0x00000017ff097819 */ /* 0x000fe40000011600 */
[----:B------:R-:W-:Y:S02]  /*08f0*/  LOP3.LUT R10, R10, 0xff, RZ, 0xc0, !PT ;  /* 0x000000ff0a0a7812 */ /* 0x000fe400078ec0ff */
[----:B------:R-:W-:Y:S02]  /*0900*/  LOP3.LUT R14, R9, 0xff, RZ, 0xc0, !PT ;  /* 0x000000ff090e7812 */ /* 0x000fe400078ec0ff */
[----:B------:R-:W-:-:S03]  /*0910*/  IADD3 R12, PT, PT, R10, -0x1, RZ ;  /* 0xffffffff0a0c7810 */ /* 0x000fc60007ffe0ff */
[----:B------:R-:W-:Y:S01]  /*0920*/  VIADD R11, R14, 0xffffffff ;  /* 0xffffffff0e0b7836 */ /* 0x000fe20000000000 */
[----:B------:R-:W-:-:S04]  /*0930*/  ISETP.GT.U32.AND P0, PT, R12, 0xfd, PT ;  /* 0x000000fd0c00780c */ /* 0x000fc80003f04070 */
[----:B------:R-:W-:-:S13]  /*0940*/  ISETP.GT.U32.OR P0, PT, R11, 0xfd, P0 ;  /* 0x000000fd0b00780c */ /* 0x000fda0000704470 */
[----:B------:R-:W-:Y:S01]  /*0950*/  @!P0 MOV R9, RZ ;  /* 0x000000ff00098202 */ /* 0x000fe20000000f00 */
        /* <DEDUP_REMOVED lines=19> */
[----:B------:R-:W-:Y:S01]  /*0a90*/  @P0 IMAD.MOV.U32 R9, RZ, RZ, RZ ;  /* 0x000000ffff090224 */ /* 0x000fe200078e00ff */
[----:B------:R-:W-:Y:S01]  /*0aa0*/  @!P0 MOV R9, 0xffffffc0 ;  /* 0xffffffc000098802 */ /* 0x000fe20000000f00 */
[----:B------:R-:W-:Y:S01]  /*0ab0*/  @!P0 FFMA R0, R0, 1.84467440737095516160e+19, RZ ;  /* 0x5f80000000008823 */ /* 0x000fe200000000ff */
[----:B------:R-:W-:-:S03]  /*0ac0*/  @!P1 FFMA R3, R3, 1.84467440737095516160e+19, RZ ;  /* 0x5f80000003039823 */ /* 0x000fc600000000ff */
[----:B------:R-:W-:-:S07]  /*0ad0*/  @!P1 VIADD R9, R9, 0x40 ;  /* 0x0000004009099836 */ /* 0x000fce0000000000 */
.L_x_42:
[----:B------:R-:W-:Y:S01]  /*0ae0*/  LEA R12, R10, 0xc0800000, 0x17 ;  /* 0xc08000000a0c7811 */ /* 0x000fe200078eb8ff */
[----:B------:R-:W-:Y:S03]  /*0af0*/  BSSY.RECONVERGENT B2, `(.L_x_47) ;  /* 0x0000036000027945 */ /* 0x000fe60003800200 */
[----:B------:R-:W-:Y:S01]  /*0b00*/  IADD3 R12, PT, PT, -R12, R3, RZ ;  /* 0x000000030c0c7210 */ /* 0x000fe20007ffe1ff */
[----:B------:R-:W-:-:S03]  /*0b10*/  VIADD R3, R14, 0xffffff81 ;  /* 0xffffff810e037836 */ /* 0x000fc60000000000 */
[----:B------:R-:W0:Y:S01]  /*0b20*/  MUFU.RCP R11, R12 ;  /* 0x0000000c000b7308 */ /* 0x000e220000001000 */
[----:B------:R-:W-:Y:S01]  /*0b30*/  FADD.FTZ R13, -R12, -RZ ;  /* 0x800000ff0c0d7221 */ /* 0x000fe20000010100 */
[C---:B------:R-:W-:Y:S01]  /*0b40*/  IMAD R0, R3.reuse, -0x800000, R0 ;  /* 0xff80000003007824 */ /* 0x040fe200078e0200 */
[----:B------:R-:W-:-:S04]  /*0b50*/  IADD3 R10, PT, PT, R3, 0x7f, -R10 ;  /* 0x0000007f030a7810 */ /* 0x000fc80007ffe80a */
[----:B------:R-:W-:Y:S01]  /*0b60*/  IADD3 R10, PT, PT, R10, R9, RZ ;  /* 0x000000090a0a7210 */ /* 0x000fe20007ffe0ff */
[----:B0-----:R-:W-:-:S04]  /*0b70*/  FFMA R14, R11, R13, 1 ;  /* 0x3f8000000b0e7423 */ /* 0x001fc8000000000d */
[----:B------:R-:W-:-:S04]  /*0b80*/  FFMA R16, R11, R14, R11 ;  /* 0x0000000e0b107223 */ /* 0x000fc8000000000b */
[----:B------:R-:W-:-:S04]  /*0b90*/  FFMA R11, R0, R16, RZ ;  /* 0x00000010000b7223 */ /* 0x000fc800000000ff */
[----:B------:R-:W-:-:S04]  /*0ba0*/  FFMA R14, R13, R11, R0 ;  /* 0x0000000b0d0e7223 */ /* 0x000fc80000000000 */
[----:B------:R-:W-:-:S04]  /*0bb0*/  FFMA R11, R16, R14, R11 ;  /* 0x0000000e100b7223 */ /* 0x000fc8000000000b */
[----:B------:R-:W-:-:S04]  /*0bc0*/  FFMA R14, R13, R11, R0 ;  /* 0x0000000b0d0e7223 */ /* 0x000fc80000000000 */
[----:B------:R-:W-:-:S05]  /*0bd0*/  FFMA R0, R16, R14, R11 ;  /* 0x0000000e10007223 */ /* 0x000fca000000000b */
[----:B------:R-:W-:-:S04]  /*0be0*/  SHF.R.U32.HI R3, RZ, 0x17, R0 ;  /* 0x00000017ff037819 */ /* 0x000fc80000011600 */
[----:B------:R-:W-:-:S05]  /*0bf0*/  LOP3.LUT R3, R3, 0xff, RZ, 0xc0, !PT ;  /* 0x000000ff03037812 */ /* 0x000fca00078ec0ff */
[----:B------:R-:W-:-:S05]  /*0c00*/  IMAD.IADD R13, R3, 0x1, R10 ;  /* 0x00000001030d7824 */ /* 0x000fca00078e020a */
[----:B------:R-:W-:-:S04]  /*0c10*/  IADD3 R3, PT, PT, R13, -0x1, RZ ;  /* 0xffffffff0d037810 */ /* 0x000fc80007ffe0ff */
        /* <DEDUP_REMOVED lines=10> */
[C---:B------:R-:W-:Y:S02]  /*0cc0*/  VIADD R12, R13.reuse, 0x20 ;  /* 0x000000200d0c7836 */ /* 0x040fe40000000000 */
[CCC-:B------:R-:W-:Y:S01]  /*0cd0*/  FFMA.RM R10, R16.reuse, R14.reuse, R11.reuse ;  /* 0x0000000e100a7223 */ /* 0x1c0fe2000000400b */
[----:B------:R-:W-:Y:S02]  /*0ce0*/  ISETP.NE.AND P2, PT, R13, RZ, PT ;  /* 0x000000ff0d00720c */ /* 0x000fe40003f45270 */
[----:B------:R-:W-:Y:S01]  /*0cf0*/  LOP3.LUT R9, R3, 0x7fffff, RZ, 0xc0, !PT ;  /* 0x007fffff03097812 */ /* 0x000fe200078ec0ff */
[----:B------:R-:W-:Y:S01]  /*0d00*/  FFMA.RP R3, R16, R14, R11 ;  /* 0x0000000e10037223 */ /* 0x000fe2000000800b */
[----:B------:R-:W-:Y:S02]  /*0d10*/  ISETP.NE.AND P1, PT, R13, RZ, PT ;  /* 0x000000ff0d00720c */ /* 0x000fe40003f25270 */
[----:B------:R-:W-:-:S02]  /*0d20*/  LOP3.LUT R9, R9, 0x800000, RZ, 0xfc, !PT ;  /* 0x0080000009097812 */ /* 0x000fc400078efcff */
[----:B------:R-:W-:Y:S02]  /*0d30*/  IADD3 R11, PT, PT, -R13, RZ, RZ ;  /* 0x000000ff0d0b7210 */ /* 0x000fe40007ffe1ff */
[----:B------:R-:W-:Y:S02]  /*0d40*/  SHF.L.U32 R12, R9, R12, RZ ;  /* 0x0000000c090c7219 */ /* 0x000fe400000006ff */
[----:B------:R-:W-:Y:S02]  /*0d50*/  FSETP.NEU.FTZ.AND P0, PT, R3, R10, PT ;  /* 0x0000000a0300720b */ /* 0x000fe40003f1d000 */
[----:B------:R-:W-:Y:S02]  /*0d60*/  SEL R10, R11, RZ, P2 ;  /* 0x000000ff0b0a7207 */ /* 0x000fe40001000000 */
[----:B------:R-:W-:Y:S02]  /*0d70*/  ISETP.NE.AND P1, PT, R12, RZ, P1 ;  /* 0x000000ff0c00720c */ /* 0x000fe40000f25270 */
[----:B------:R-:W-:-:S02]  /*0d80*/  SHF.R.U32.HI R10, RZ, R10, R9 ;  /* 0x0000000aff0a7219 */ /* 0x000fc40000011609 */
[----:B------:R-:W-:Y:S02]  /*0d90*/  PLOP3.LUT P0, PT, P0, P1, PT, 0xf8, 0x8f ;  /* 0x00000000008f781c */ /* 0x000fe40000703f70 */
[----:B------:R-:W-:Y:S02]  /*0da0*/  SHF.R.U32.HI R12, RZ, 0x1, R10 ;  /* 0x00000001ff0c7819 */ /* 0x000fe4000001160a */
[----:B------:R-:W-:-:S04]  /*0db0*/  SEL R3, RZ, 0x1, !P0 ;  /* 0x00000001ff037807 */ /* 0x000fc80004000000 */
[----:B------:R-:W-:-:S04]  /*0dc0*/  LOP3.LUT R3, R3, 0x1, R12, 0xf8, !PT ;  /* 0x0000000103037812 */ /* 0x000fc800078ef80c */
[----:B------:R-:W-:-:S05]  /*0dd0*/  LOP3.LUT R3, R3, R10, RZ, 0xc0, !PT ;  /* 0x0000000a03037212 */ /* 0x000fca00078ec0ff */
[----:B------:R-:W-:-:S05]  /*0de0*/  IMAD.IADD R3, R12, 0x1, R3 ;  /* 0x000000010c037824 */ /* 0x000fca00078e0203 */
[----:B------:R-:W-:Y:S01]  /*0df0*/  LOP3.LUT R0, R3, R0, RZ, 0xfc, !PT ;  /* 0x0000000003007212 */ /* 0x000fe200078efcff */
[----:B------:R-:W-:Y:S06]  /*0e00*/  BRA `(.L_x_50) ;  /* 0x0000000000107947 */ /* 0x000fec0003800000 */
.L_x_49:
[----:B------:R-:W-:-:S04]  /*0e10*/  LOP3.LUT R0, R0, 0x80000000, RZ, 0xc0, !PT ;  /* 0x8000000000007812 */ /* 0x000fc800078ec0ff */
[----:B------:R-:W-:Y:S01]  /*0e20*/  LOP3.LUT R0, R0, 0x7f800000, RZ, 0xfc, !PT ;  /* 0x7f80000000007812 */ /* 0x000fe200078efcff */
[----:B------:R-:W-:Y:S06]  /*0e30*/  BRA `(.L_x_50) ;  /* 0x0000000000047947 */ /* 0x000fec0003800000 */
.L_x_48:
[----:B------:R-:W-:-:S07]  /*0e40*/  LEA R0, R10, R0, 0x17 ;  /* 0x000000000a007211 */ /* 0x000fce00078eb8ff */
.L_x_50:
[----:B------:R-:W-:Y:S05]  /*0e50*/  BSYNC.RECONVERGENT B2 ;  /* 0x0000000000027941 */ /* 0x000fea0003800200 */
.L_x_47:
[----:B------:R-:W-:Y:S05]  /*0e60*/  BRA `(.L_x_51) ;  /* 0x0000000000207947 */ /* 0x000fea0003800000 */
.L_x_46:
[----:B------:R-:W-:-:S04]  /*0e70*/  LOP3.LUT R0, R3, 0x80000000, R0, 0x48, !PT ;  /* 0x8000000003007812 */ /* 0x000fc800078e4800 */
[----:B------:R-:W-:Y:S01]  /*0e80*/  LOP3.LUT R0, R0, 0x7f800000, RZ, 0xfc, !PT ;  /* 0x7f80000000007812 */ /* 0x000fe200078efcff */
[----:B------:R-:W-:Y:S06]  /*0e90*/  BRA `(.L_x_51) ;  /* 0x0000000000147947 */ /* 0x000fec0003800000 */
.L_x_45:
[----:B------:R-:W-:Y:S01]  /*0ea0*/  LOP3.LUT R0, R3, 0x80000000, R0, 0x48, !PT ;  /* 0x8000000003007812 */ /* 0x000fe200078e4800 */
[----:B------:R-:W-:Y:S06]  /*0eb0*/  BRA `(.L_x_51) ;  /* 0x00000000000c7947 */ /* 0x000fec0003800000 */
.L_x_44:
[----:B------:R-:W0:Y:S01]  /*0ec0*/  MUFU.RSQ R0, -QNAN ;  /* 0xffc0000000007908 */ /* 0x000e220000001400 */
[----:B------:R-:W-:Y:S05]  /*0ed0*/  BRA `(.L_x_51) ;  /* 0x0000000000047947 */ /* 0x000fea0003800000 */
.L_x_43:
[----:B------:R-:W-:-:S07]  /*0ee0*/  FADD.FTZ R0, R0, R3 ;  /* 0x0000000300007221 */ /* 0x000fce0000010000 */
.L_x_51:
[----:B------:R-:W-:Y:S05]  /*0ef0*/  BSYNC.RECONVERGENT B1 ;  /* 0x0000000000017941 */ /* 0x000fea0003800200 */
.L_x_41:
[----:B------:R-:W-:Y:S02]  /*0f00*/  HFMA2 R11, -RZ, RZ, 0, 0 ;  /* 0x00000000ff0b7431 */ /* 0x000fe400000001ff */
[----:B------:R-:W-:-:S04]  /*0f10*/  IMAD.MOV.U32 R10, RZ, RZ, R6 ;  /* 0x000000ffff0a7224 */ /* 0x000fc800078e0006 */
[----:B0-----:R-:W-:Y:S05]  /*0f20*/  RET.REL.NODEC R10 `(_Z12volumeRenderPfyiii) ;  /* 0xfffffff00a347950 */ /* 0x001fea0003c3ffff */
.L_x_52:
        /* <DEDUP_REMOVED lines=13> */
.L_x_126:


//--------------------- .text._Z17scaleImageTexturePfyiiff --------------------------
	.section	.text._Z17scaleImageTexturePfyiiff,"ax",@progbits
	.align	128
        .global         _Z17scaleImageTexturePfyiiff
        .type           _Z17scaleImageTexturePfyiiff,@function
        .size           _Z17scaleImageTexturePfyiiff,(.L_x_127 - _Z17scaleImageTexturePfyiiff)
        .other          _Z17scaleImageTexturePfyiiff,@"STO_CUDA_ENTRY STV_DEFAULT"
_Z17scaleImageTexturePfyiiff:
.text._Z17scaleImageTexturePfyiiff:
        /* <DEDUP_REMOVED lines=26> */
[----:B------:R-:W-:Y:S05]  /*01a0*/  CALL.REL.NOINC `($__internal_2_$__cuda_sm3x_div_rn_noftz_f32_slowpath) ;  /* 0x0000000000887944 */ /* 0x000fea0003c00000 */
[----:B------:R-:W-:-:S07]  /*01b0*/  IMAD.MOV.U32 R6, RZ, RZ, R0 ;  /* 0x000000ffff067224 */ /* 0x000fce00078e0000 */
.L_x_54:
[----:B------:R-:W-:Y:S05]  /*01c0*/  BSYNC.RECONVERGENT B0 ;  /* 0x0000000000007941 */ /* 0x000fea0003800200 */
.L_x_53:
[----:B------:R-:W0:Y:S01]  /*01d0*/  LDCU UR4, c[0x0][0x394] ;  /* 0x00007280ff0477ac */ /* 0x000e220008000800 */
[----:B------:R-:W-:Y:S01]  /*01e0*/  I2FP.F32.U32 R0, R2 ;  /* 0x0000000200007245 */ /* 0x000fe20000201000 */
[----:B------:R-:W-:Y:S01]  /*01f0*/  BSSY.RECONVERGENT B0, `(.L_x_55) ;  /* 0x0000011000007945 */ /* 0x000fe20003800200 */
[----:B------:R-:W1:Y:S03]  /*0200*/  LDCU.64 UR6, c[0x0][0x358] ;  /* 0x00006b00ff0677ac */ /* 0x000e660008000a00 */
[----:B------:R-:W-:Y:S01]  /*0210*/  FADD R0, R0, 0.5 ;  /* 0x3f00000000007421 */ /* 0x000fe20000000000 */
[----:B0-----:R-:W-:Y:S01]  /*0220*/  I2FP.F32.U32 R3, UR4 ;  /* 0x0000000400037c45 */ /* 0x001fe20008201000 */
[----:B------:R-:W0:Y:S03]  /*0230*/  LDCU UR4, c[0x0][0x398] ;  /* 0x00007300ff0477ac */ /* 0x000e260008000800 */
[----:B------:R-:W2:Y:S08]  /*0240*/  MUFU.RCP R4, R3 ;  /* 0x0000000300047308 */ /* 0x000eb00000001000 */
[----:B------:R-:W3:Y:S01]  /*0250*/  FCHK P0, R0, R3 ;  /* 0x0000000300007302 */ /* 0x000ee20000000000 */
[----:B0-----:R-:W-:Y:S01]  /*0260*/  FMUL R6, R6, UR4 ;  /* 0x0000000406067c20 */ /* 0x001fe20008400000 */
[----:B--2---:R-:W-:-:S04]  /*0270*/  FFMA R7, -R3, R4, 1 ;  /* 0x3f80000003077423 */ /* 0x004fc80000000104 */
[----:B------:R-:W-:-:S04]  /*0280*/  FFMA R7, R4, R7, R4 ;  /* 0x0000000704077223 */ /* 0x000fc80000000004 */
[----:B------:R-:W-:-:S04]  /*0290*/  FFMA R4, R0, R7, RZ ;  /* 0x0000000700047223 */ /* 0x000fc800000000ff */
[----:B------:R-:W-:-:S04]  /*02a0*/  FFMA R8, -R3, R4, R0 ;  /* 0x0000000403087223 */ /* 0x000fc80000000100 */
[----:B------:R-:W-:Y:S01]  /*02b0*/  FFMA R7, R7, R8, R4 ;  /* 0x0000000807077223 */ /* 0x000fe20000000004 */
[----:B-1-3--:R-:W-:Y:S06]  /*02c0*/  @!P0 BRA `(.L_x_56) ;  /* 0x00000000000c8947 */ /* 0x00afec0003800000 */
[----:B------:R-:W-:-:S07]  /*02d0*/  MOV R4, 0x2f0 ;  /* 0x000002f000047802 */ /* 0x000fce0000000f00 */
[----:B------:R-:W-:Y:S05]  /*02e0*/  CALL.REL.NOINC `($__internal_2_$__cuda_sm3x_div_rn_noftz_f32_slowpath) ;  /* 0x0000000000387944 */ /* 0x000fea0003c00000 */
[----:B------:R-:W-:-:S07]  /*02f0*/  IMAD.MOV.U32 R7, RZ, RZ, R0 ;  /* 0x000000ffff077224 */ /* 0x000fce00078e0000 */
.L_x_56:
[----:B------:R-:W-:Y:S05]  /*0300*/  BSYNC.RECONVERGENT B0 ;  /* 0x0000000000007941 */ /* 0x000fea0003800200 */
.L_x_55:
[----:B------:R-:W0:Y:S01]  /*0310*/  LDCU UR5, c[0x0][0x39c] ;  /* 0x00007380ff0577ac */ /* 0x000e220008000800 */
[----:B------:R-:W-:Y:S01]  /*0320*/  IMAD.MOV.U32 R0, RZ, RZ, -0x3e000000 ;  /* 0xc2000000ff007424 */ /* 0x000fe200078e00ff */
[----:B------:R-:W1:Y:S01]  /*0330*/  LDCU UR4, c[0x0][0x388] ;  /* 0x00007100ff0477ac */ /* 0x000e620008000800 */
[----:B0-----:R-:W-:Y:S01]  /*0340*/  FMUL R7, R7, UR5 ;  /* 0x0000000507077c20 */ /* 0x001fe20008400000 */
[----:B------:R-:W-:-:S05]  /*0350*/  UMOV UR5, URZ ;  /* 0x000000ff00057c82 */ /* 0x000fca0008000000 */
[----:B-1----:R0:W5:Y:S01]  /*0360*/  TEX.LL RZ, R7, R6, R0, UR4, 2D, 0x1 ;  /* 0x28ff040006077f60 */ /* 0x00216200089e01ff */
[----:B------:R-:W1:Y:S01]  /*0370*/  LDC.64 R8, c[0x0][0x380] ;  /* 0x0000e000ff087b82 */ /* 0x000e620000000a00 */
[----:B0-----:R-:W0:Y:S02]  /*0380*/  LDCU UR4, c[0x0][0x390] ;  /* 0x00007200ff0477ac */ /* 0x001e240008000800 */
[----:B0-----:R-:W-:-:S04]  /*0390*/  IMAD R3, R2, UR4, R5 ;  /* 0x0000000402037c24 */ /* 0x001fc8000f8e0205 */
[----:B-1----:R-:W-:-:S05]  /*03a0*/  IMAD.WIDE R2, R3, 0x4, R8 ;  /* 0x0000000403027825 */ /* 0x002fca00078e0208 */
[----:B-----5:R-:W-:Y:S01]  /*03b0*/  STG.E desc[UR6][R2.64], R7 ;  /* 0x0000000702007986 */ /* 0x020fe2000c101906 */
[----:B------:R-:W-:Y:S05]  /*03c0*/  EXIT ;  /* 0x000000000000794d */ /* 0x000fea0003800000 */
        .weak           $__internal_2_$__cuda_sm3x_div_rn_noftz_f32_slowpath
        .type           $__internal_2_$__cuda_sm3x_div_rn_noftz_f32_slowpath,@function
        .size           $__internal_2_$__cuda_sm3x_div_rn_noftz_f32_slowpath,(.L_x_127 - $__internal_2_$__cuda_sm3x_div_rn_noftz_f32_slowpath)
$__internal_2_$__cuda_sm3x_div_rn_noftz_f32_slowpath:
        /* <DEDUP_REMOVED lines=29> */
[----:B------:R-:W-:Y:S02]  /*05a0*/  @P0 IMAD.MOV.U32 R7, RZ, RZ, RZ ;  /* 0x000000ffff070224 */ /* 0x000fe400078e00ff */
[----:B------:R-:W-:Y:S01]  /*05b0*/  @!P0 FFMA R0, R0, 1.84467440737095516160e+19, RZ ;  /* 0x5f80000000008823 */ /* 0x000fe200000000ff */
[----:B------:R-:W-:Y:S02]  /*05c0*/  @!P0 IMAD.MOV.U32 R7, RZ, RZ, -0x40 ;  /* 0xffffffc0ff078424 */ /* 0x000fe400078e00ff */
[----:B------:R-:W-:Y:S02]  /*05d0*/  @!P1 FFMA R3, R3, 1.84467440737095516160e+19, RZ ;  /* 0x5f80000003039823 */ /* 0x000fe400000000ff */
[----:B------:R-:W-:-:S07]  /*05e0*/  @!P1 VIADD R7, R7, 0x40 ;  /* 0x0000004007079836 */ /* 0x000fce0000000000 */
.L_x_58:
[----:B------:R-:W-:Y:S01]  /*05f0*/  LEA R8, R12, 0xc0800000, 0x17 ;  /* 0xc08000000c087811 */ /* 0x000fe200078eb8ff */
[----:B------:R-:W-:Y:S04]  /*0600*/  BSSY.RECONVERGENT B2, `(.L_x_63) ;  /* 0x0000036000027945 */ /* 0x000fe80003800200 */
[----:B------:R-:W-:Y:S02]  /*0610*/  IMAD.IADD R8, R3, 0x1, -R8 ;  /* 0x0000000103087824 */ /* 0x000fe400078e0a08 */
[----:B------:R-:W-:Y:S02]  /*0620*/  VIADD R3, R10, 0xffffff81 ;  /* 0xffffff810a037836 */ /* 0x000fe40000000000 */
[----:B------:R0:W1:Y:S01]  /*0630*/  MUFU.RCP R9, R8 ;  /* 0x0000000800097308 */ /* 0x0000620000001000 */
[----:B------:R-:W-:Y:S01]  /*0640*/  FADD.FTZ R11, -R8, -RZ ;  /* 0x800000ff080b7221 */ /* 0x000fe20000010100 */
[C---:B------:R-:W-:Y:S01]  /*0650*/  IMAD R0, R3.reuse, -0x800000, R0 ;  /* 0xff80000003007824 */ /* 0x040fe200078e0200 */
[----:B0-----:R-:W-:-:S05]  /*0660*/  IADD3 R8, PT, PT, R3, 0x7f, -R12 ;  /* 0x0000007f03087810 */ /* 0x001fca0007ffe80c */
[----:B------:R-:W-:Y:S02]  /*0670*/  IMAD.IADD R8, R8, 0x1, R7 ;  /* 0x0000000108087824 */ /* 0x000fe400078e0207 */
[----:B-1----:R-:W-:-:S04]  /*0680*/  FFMA R10, R9, R11, 1 ;  /* 0x3f800000090a7423 */ /* 0x002fc8000000000b */
        /* <DEDUP_REMOVED lines=20> */
[CCC-:B------:R-:W-:Y:S01]  /*07d0*/  FFMA.RM R8, R14.reuse, R10.reuse, R9.reuse ;  /* 0x0000000a0e087223 */ /* 0x1c0fe20000004009 */
[C---:B------:R-:W-:Y:S02]  /*07e0*/  ISETP.NE.AND P2, PT, R11.reuse, RZ, PT ;  /* 0x000000ff0b00720c */ /* 0x040fe40003f45270 */
[----:B------:R-:W-:Y:S02]  /*07f0*/  ISETP.NE.AND P1, PT, R11, RZ, PT ;  /* 0x000000ff0b00720c */ /* 0x000fe40003f25270 */
[----:B------:R-:W-:Y:S01]  /*0800*/  LOP3.LUT R7, R3, 0x7fffff, RZ, 0xc0, !PT ;  /* 0x007fffff03077812 */ /* 0x000fe200078ec0ff */
[----:B------:R-:W-:Y:S01]  /*0810*/  FFMA.RP R3, R14, R10, R9 ;  /* 0x0000000a0e037223 */ /* 0x000fe20000008009 */
[----:B------:R-:W-:Y:S02]  /*0820*/  VIADD R10, R11, 0x20 ;  /* 0x000000200b0a7836 */ /* 0x000fe40000000000 */
[----:B------:R-:W-:Y:S01]  /*0830*/  LOP3.LUT R7, R7, 0x800000, RZ, 0xfc, !PT ;  /* 0x0080000007077812 */ /* 0x000fe200078efcff */
[----:B------:R-:W-:Y:S01]  /*0840*/  IMAD.MOV R9, RZ, RZ, -R11 ;  /* 0x000000ffff097224 */ /* 0x000fe200078e0a0b */
[----:B------:R-:W-:-:S02]  /*0850*/  FSETP.NEU.FTZ.AND P0, PT, R3, R8, PT ;  /* 0x000000080300720b */ /* 0x000fc40003f1d000 */
[----:B------:R-:W-:Y:S02]  /*0860*/  SHF.L.U32 R10, R7, R10, RZ ;  /* 0x0000000a070a7219 */ /* 0x000fe400000006ff */
[----:B------:R-:W-:Y:S02]  /*0870*/  SEL R8, R9, RZ, P2 ;  /* 0x000000ff09087207 */ /* 0x000fe40001000000 */
[----:B------:R-:W-:Y:S02]  /*0880*/  ISETP.NE.AND P1, PT, R10, RZ, P1 ;  /* 0x000000ff0a00720c */ /* 0x000fe40000f25270 */
[----:B------:R-:W-:Y:S02]  /*0890*/  SHF.R.U32.HI R8, RZ, R8, R7 ;  /* 0x00000008ff087219 */ /* 0x000fe40000011607 */
[----:B------:R-:W-:Y:S02]  /*08a0*/  PLOP3.LUT P0, PT, P0, P1, PT, 0xf8, 0x8f ;  /* 0x00000000008f781c */ /* 0x000fe40000703f70 */
[----:B------:R-:W-:-:S02]  /*08b0*/  SHF.R.U32.HI R10, RZ, 0x1, R8 ;  /* 0x00000001ff0a7819 */ /* 0x000fc40000011608 */
[----:B------:R-:W-:-:S04]  /*08c0*/  SEL R3, RZ, 0x1, !P0 ;  /* 0x00000001ff037807 */ /* 0x000fc80004000000 */
[----:B------:R-:W-:-:S04]  /*08d0*/  LOP3.LUT R3, R3, 0x1, R10, 0xf8, !PT ;  /* 0x0000000103037812 */ /* 0x000fc800078ef80a */
[----:B------:R-:W-:-:S05]  /*08e0*/  LOP3.LUT R3, R3, R8, RZ, 0xc0, !PT ;  /* 0x0000000803037212 */ /* 0x000fca00078ec0ff */
[----:B------:R-:W-:-:S05]  /*08f0*/  IMAD.IADD R3, R10, 0x1, R3 ;  /* 0x000000010a037824 */ /* 0x000fca00078e0203 */
[----:B------:R-:W-:Y:S01]  /*0900*/  LOP3.LUT R0, R3, R0, RZ, 0xfc, !PT ;  /* 0x0000000003007212 */ /* 0x000fe200078efcff */
[----:B------:R-:W-:Y:S06]  /*0910*/  BRA `(.L_x_66) ;  /* 0x0000000000107947 */ /* 0x000fec0003800000 */
.L_x_65:
[----:B------:R-:W-:-:S04]  /*0920*/  LOP3.LUT R0, R0, 0x80000000, RZ, 0xc0, !PT ;  /* 0x8000000000007812 */ /* 0x000fc800078ec0ff */
[----:B------:R-:W-:Y:S01]  /*0930*/  LOP3.LUT R0, R0, 0x7f800000, RZ, 0xfc, !PT ;  /* 0x7f80000000007812 */ /* 0x000fe200078efcff */
[----:B------:R-:W-:Y:S06]  /*0940*/  BRA `(.L_x_66) ;  /* 0x0000000000047947 */ /* 0x000fec0003800000 */
.L_x_64:
[----:B------:R-:W-:-:S07]  /*0950*/  IMAD R0, R8, 0x800000, R0 ;  /* 0x0080000008007824 */ /* 0x000fce00078e0200 */
.L_x_66:
[----:B------:R-:W-:Y:S05]  /*0960*/  BSYNC.RECONVERGENT B2 ;  /* 0x0000000000027941 */ /* 0x000fea0003800200 */
.L_x_63:
[----:B------:R-:W-:Y:S05]  /*0970*/  BRA `(.L_x_67) ;  /* 0x0000000000207947 */ /* 0x000fea0003800000 */
.L_x_62:
[----:B------:R-:W-:-:S04]  /*0980*/  LOP3.LUT R0, R3, 0x80000000, R0, 0x48, !PT ;  /* 0x8000000003007812 */ /* 0x000fc800078e4800 */
[----:B------:R-:W-:Y:S01]  /*0990*/  LOP3.LUT R0, R0, 0x7f800000, RZ, 0xfc, !PT ;  /* 0x7f80000000007812 */ /* 0x000fe200078efcff */
[----:B------:R-:W-:Y:S06]  /*09a0*/  BRA `(.L_x_67) ;  /* 0x0000000000147947 */ /* 0x000fec0003800000 */
.L_x_61:
[----:B------:R-:W-:Y:S01]  /*09b0*/  LOP3.LUT R0, R3, 0x80000000, R0, 0x48, !PT ;  /* 0x8000000003007812 */ /* 0x000fe200078e4800 */
[----:B------:R-:W-:Y:S06]  /*09c0*/  BRA `(.L_x_67) ;  /* 0x00000000000c7947 */ /* 0x000fec0003800000 */
.L_x_60:
[----:B------:R-:W0:Y:S01]  /*09d0*/  MUFU.RSQ R0, -QNAN ;  /* 0xffc0000000007908 */ /* 0x000e220000001400 */
[----:B------:R-:W-:Y:S05]  /*09e0*/  BRA `(.L_x_67) ;  /* 0x0000000000047947 */ /* 0x000fea0003800000 */
.L_x_59:
[----:B------:R-:W-:-:S07]  /*09f0*/  FADD.FTZ R0, R0, R3 ;  /* 0x0000000300007221 */ /* 0x000fce0000010000 */
.L_x_67:
[----:B------:R-:W-:Y:S05]  /*0a00*/  BSYNC.RECONVERGENT B1 ;  /* 0x0000000000017941 */ /* 0x000fea0003800200 */
.L_x_57:
[----:B------:R-:W-:Y:S02]  /*0a10*/  IMAD.MOV.U32 R8, RZ, RZ, R4 ;  /* 0x000000ffff087224 */ /* 0x000fe400078e0004 */
[----:B------:R-:W-:-:S04]  /*0a20*/  IMAD.MOV.U32 R9, RZ, RZ, 0x0 ;  /* 0x00000000ff097424 */ /* 0x000fc800078e00ff */
[----:B0-----:R-:W-:Y:S05]  /*0a30*/  RET.REL.NODEC R8 `(_Z17scaleImageTexturePfyiiff) ;  /* 0xfffffff408707950 */ /* 0x001fea0003c3ffff */
.L_x_68:
        /* <DEDUP_REMOVED lines=12> */
.L_x_127:


//--------------------- .text._Z16scaleImageGlobalPfPKfiiii --------------------------
	.section	.text._Z16scaleImageGlobalPfPKfiiii,"ax",@progbits
	.align	128
        .global         _Z16scaleImageGlobalPfPKfiiii
        .type           _Z16scaleImageGlobalPfPKfiiii,@function
        .size           _Z16scaleImageGlobalPfPKfiiii,(.L_x_128 - _Z16scaleImageGlobalPfPKfiiii)
        .other          _Z16scaleImageGlobalPfPKfiiii,@"STO_CUDA_ENTRY STV_DEFAULT"
_Z16scaleImageGlobalPfPKfiiii:
.text._Z16scaleImageGlobalPfPKfiiii:
        /* <DEDUP_REMOVED lines=14> */
[----:B------:R-:W-:Y:S01]  /*00e0*/  I2FP.F32.S32 R7, UR6 ;  /* 0x0000000600077c45 */ /* 0x000fe20008201400 */
[----:B------:R-:W-:Y:S01]  /*00f0*/  BSSY.RECONVERGENT B0, `(.L_x_69) ;  /* 0x0000010000007945 */ /* 0x000fe20003800200 */
[----:B------:R-:W-:Y:S02]  /*0100*/  I2FP.F32.S32 R0, R5 ;  /* 0x0000000500007245 */ /* 0x000fe40000201400 */
[----:B------:R-:W1:Y:S01]  /*0110*/  MUFU.RCP R4, R7 ;  /* 0x0000000700047308 */ /* 0x000e620000001000 */
[----:B0-----:R-:W-:Y:S01]  /*0120*/  I2FP.F32.S32 R3, UR4 ;  /* 0x0000000400037c45 */ /* 0x001fe20008201400 */
[----:B-1----:R-:W-:-:S04]  /*0130*/  FFMA R9, -R7, R4, 1 ;  /* 0x3f80000007097423 */ /* 0x002fc80000000104 */
[----:B------:R-:W-:Y:S01]  /*0140*/  FMUL R0, R0, R3 ;  /* 0x0000000300007220 */ /* 0x000fe20000400000 */
[----:B------:R-:W-:-:S03]  /*0150*/  FFMA R9, R4, R9, R4 ;  /* 0x0000000904097223 */ /* 0x000fc60000000004 */
[----:B------:R-:W0:Y:S01]  /*0160*/  FCHK P0, R0, R7 ;  /* 0x0000000700007302 */ /* 0x000e220000000000 */
[----:B------:R-:W-:-:S04]  /*0170*/  FFMA R4, R0, R9, RZ ;  /* 0x0000000900047223 */ /* 0x000fc800000000ff */
[----:B------:R-:W-:-:S04]  /*0180*/  FFMA R3, -R7, R4, R0 ;  /* 0x0000000407037223 */ /* 0x000fc80000000100 */
[----:B------:R-:W-:Y:S01]  /*0190*/  FFMA R4, R9, R3, R4 ;  /* 0x0000000309047223 */ /* 0x000fe20000000004 */
[----:B0-----:R-:W-:Y:S06]  /*01a0*/  @!P0 BRA `(.L_x_70) ;  /* 0x0000000000108947 */ /* 0x001fec0003800000 */
[----:B------:R-:W-:Y:S01]  /*01b0*/  IMAD.MOV.U32 R3, RZ, RZ, R7 ;  /* 0x000000ffff037224 */ /* 0x000fe200078e0007 */
[----:B------:R-:W-:-:S07]  /*01c0*/  MOV R6, 0x1e0 ;  /* 0x000001e000067802 */ /* 0x000fce0000000f00 */
[----:B------:R-:W-:Y:S05]  /*01d0*/  CALL.REL.NOINC `($__internal_3_$__cuda_sm3x_div_rn_noftz_f32_slowpath) ;  /* 0x0000000400047944 */ /* 0x000fea0003c00000 */
[----:B------:R-:W-:-:S07]  /*01e0*/  IMAD.MOV.U32 R4, RZ, RZ, R0 ;  /* 0x000000ffff047224 */ /* 0x000fce00078e0000 */
.L_x_70:
[----:B------:R-:W-:Y:S05]  /*01f0*/  BSYNC.RECONVERGENT B0 ;  /* 0x0000000000007941 */ /* 0x000fea0003800200 */
.L_x_69:
[----:B------:R-:W0:Y:S01]  /*0200*/  LDCU UR4, c[0x0][0x39c] ;  /* 0x00007380ff0477ac */ /* 0x000e220008000800 */
[----:B------:R-:W-:Y:S01]  /*0210*/  I2FP.F32.U32 R0, R2 ;  /* 0x0000000200007245 */ /* 0x000fe20000201000 */
[----:B------:R-:W-:Y:S01]  /*0220*/  BSSY.RECONVERGENT B0, `(.L_x_71) ;  /* 0x0000012000007945 */ /* 0x000fe20003800200 */
[----:B0-----:R-:W-:Y:S01]  /*0230*/  I2FP.F32.U32 R7, UR4 ;  /* 0x0000000400077c45 */ /* 0x001fe20008201000 */
[----:B------:R-:W0:Y:S03]  /*0240*/  LDCU UR4, c[0x0][0x394] ;  /* 0x00007280ff0477ac */ /* 0x000e260008000800 */
[----:B------:R-:W1:Y:S01]  /*0250*/  MUFU.RCP R6, R7 ;  /* 0x0000000700067308 */ /* 0x000e620000001000 */
[----:B0-----:R-:W-:Y:S01]  /*0260*/  I2FP.F32.S32 R3, UR4 ;  /* 0x0000000400037c45 */ /* 0x001fe20008201400 */
[----:B------:R-:W0:Y:S01]  /*0270*/  LDCU.64 UR4, c[0x0][0x358] ;  /* 0x00006b00ff0477ac */ /* 0x000e220008000a00 */
[----:B-1----:R-:W-:-:S03]  /*0280*/  FFMA R9, -R7, R6, 1 ;  /* 0x3f80000007097423 */ /* 0x002fc60000000106 */
[----:B------:R-:W-:Y:S01]  /*0290*/  FMUL R0, R0, R3 ;  /* 0x0000000300007220 */ /* 0x000fe20000400000 */
[----:B------:R-:W-:-:S03]  /*02a0*/  FFMA R9, R6, R9, R6 ;  /* 0x0000000906097223 */ /* 0x000fc60000000006 */
[----:B------:R-:W1:Y:S01]  /*02b0*/  FCHK P0, R0, R7 ;  /* 0x0000000700007302 */ /* 0x000e620000000000 */
[----:B------:R-:W-:-:S04]  /*02c0*/  FFMA R6, R0, R9, RZ ;  /* 0x0000000900067223 */ /* 0x000fc800000000ff */
[----:B------:R-:W-:-:S04]  /*02d0*/  FFMA R3, -R7, R6, R0 ;  /* 0x0000000607037223 */ /* 0x000fc80000000100 */
[----:B------:R-:W-:Y:S01]  /*02e0*/  FFMA R3, R9, R3, R6 ;  /* 0x0000000309037223 */ /* 0x000fe20000000006 */
[----:B01----:R-:W-:Y:S06]  /*02f0*/  @!P0 BRA `(.L_x_72) ;  /* 0x0000000000108947 */ /* 0x003fec0003800000 */
[----:B------:R-:W-:Y:S01]  /*0300*/  IMAD.MOV.U32 R3, RZ, RZ, R7 ;  /* 0x000000ffff037224 */ /* 0x000fe200078e0007 */
[----:B------:R-:W-:-:S07]  /*0310*/  MOV R6, 0x330 ;  /* 0x0000033000067802 */ /* 0x000fce0000000f00 */
[----:B------:R-:W-:Y:S05]  /*0320*/  CALL.REL.NOINC `($__internal_3_$__cuda_sm3x_div_rn_noftz_f32_slowpath) ;  /* 0x0000000000b07944 */ /* 0x000fea0003c00000 */
[----:B------:R-:W-:-:S07]  /*0330*/  MOV R3, R0 ;  /* 0x0000000000037202 */ /* 0x000fce0000000f00 */
.L_x_72:
[----:B------:R-:W-:Y:S05]  /*0340*/  BSYNC.RECONVERGENT B0 ;  /* 0x0000000000007941 */ /* 0x000fea0003800200 */
.L_x_71:
[----:B------:R-:W0:Y:S01]  /*0350*/  LDC.64 R8, c[0x0][0x390] ;  /* 0x0000e400ff087b82 */ /* 0x000e220000000a00 */
[----:B------:R-:W1:Y:S01]  /*0360*/  F2I.FLOOR.NTZ R15, R4 ;  /* 0x00000004000f7305 */ /* 0x000e620000207100 */
[----:B------:R-:W2:Y:S06]  /*0370*/  LDCU UR6, c[0x0][0x398] ;  /* 0x00007300ff0677ac */ /* 0x000eac0008000800 */
[----:B------:R-:W3:Y:S01]  /*0380*/  LDC.64 R6, c[0x0][0x388] ;  /* 0x0000e200ff067b82 */ /* 0x000ee20000000a00 */
[----:B------:R-:W4:Y:S01]  /*0390*/  F2I.FLOOR.NTZ R0, R3 ;  /* 0x0000000300007305 */ /* 0x000f220000207100 */
[----:B0-----:R-:W-:-:S02]  /*03a0*/  VIADD R10, R8, 0xffffffff ;  /* 0xffffffff080a7836 */ /* 0x001fc40000000000 */
[----:B------:R-:W-:-:S03]  /*03b0*/  VIADD R13, R9, 0xffffffff ;  /* 0xffffffff090d7836 */ /* 0x000fc60000000000 */
[C---:B-1----:R-:W-:Y:S02]  /*03c0*/  VIADDMNMX.RELU R17, R15.reuse, 0x1, R10, PT ;  /* 0x000000010f117846 */ /* 0x042fe4000380110a */
[C---:B----4-:R-:W-:Y:S02]  /*03d0*/  VIMNMX.RELU R9, PT, PT, R0.reuse, R13, PT ;  /* 0x0000000d00097248 */ /* 0x050fe40003fe1100 */
[----:B------:R-:W-:Y:S02]  /*03e0*/  VIMNMX.RELU R15, PT, PT, R15, R10, PT ;  /* 0x0000000a0f0f7248 */ /* 0x000fe40003fe1100 */
[----:B------:R-:W-:Y:S01]  /*03f0*/  VIADDMNMX.RELU R0, R0, 0x1, R13, PT ;  /* 0x0000000100007846 */ /* 0x000fe2000380110d */
[CC--:B------:R-:W-:Y:S02]  /*0400*/  IMAD R11, R9.reuse, R8.reuse, R17 ;  /* 0x00000008090b7224 */ /* 0x0c0fe400078e0211 */
[----:B------:R-:W-:Y:S02]  /*0410*/  IMAD R19, R9, R8, R15 ;  /* 0x0000000809137224 */ /* 0x000fe400078e020f */
[----:B---3--:R-:W-:-:S04]  /*0420*/  IMAD.WIDE R10, R11, 0x4, R6 ;  /* 0x000000040b0a7825 */ /* 0x008fc800078e0206 */
[----:B------:R-:W-:Y:S02]  /*0430*/  IMAD.WIDE R12, R19, 0x4, R6 ;  /* 0x00000004130c7825 */ /* 0x000fe400078e0206 */
[----:B------:R-:W3:Y:S02]  /*0440*/  LDG.E R10, desc[UR4][R10.64] ;  /* 0x000000040a0a7981 */ /* 0x000ee4000c1e1900 */
[CC--:B------:R-:W-:Y:S02]  /*0450*/  IMAD R19, R0.reuse, R8.reuse, R15 ;  /* 0x0000000800137224 */ /* 0x0c0fe400078e020f */
[----:B------:R-:W-:Y:S01]  /*0460*/  IMAD R21, R0, R8, R17 ;  /* 0x0000000800157224 */ /* 0x000fe200078e0211 */
[----:B------:R-:W4:Y:S01]  /*0470*/  LDG.E R12, desc[UR4][R12.64] ;  /* 0x000000040c0c7981 */ /* 0x000f22000c1e1900 */
[----:B------:R-:W-:-:S04]  /*0480*/  IMAD.WIDE R16, R19, 0x4, R6 ;  /* 0x0000000413107825 */ /* 0x000fc800078e0206 */
[----:B------:R-:W-:Y:S02]  /*0490*/  IMAD.WIDE R18, R21, 0x4, R6 ;  /* 0x0000000415127825 */ /* 0x000fe400078e0206 */
[----:B------:R-:W5:Y:S01]  /*04a0*/  LDG.E R16, desc[UR4][R16.64] ;  /* 0x0000000410107981 */ /* 0x000f62000c1e1900 */
[----:B------:R-:W-:Y:S01]  /*04b0*/  I2FP.F32.U32 R0, R9 ;  /* 0x0000000900007245 */ /* 0x000fe20000201000 */
[----:B------:R-:W0:Y:S02]  /*04c0*/  LDC.64 R6, c[0x0][0x380] ;  /* 0x0000e000ff067b82 */ /* 0x000e240000000a00 */
[----:B------:R-:W5:Y:S01]  /*04d0*/  LDG.E R18, desc[UR4][R18.64] ;  /* 0x0000000412127981 */ /* 0x000f62000c1e1900 */
[----:B------:R-:W-:Y:S01]  /*04e0*/  I2FP.F32.U32 R15, R15 ;  /* 0x0000000f000f7245 */ /* 0x000fe20000201000 */
[----:B------:R-:W-:Y:S01]  /*04f0*/  FADD R0, -R0, R3 ;  /* 0x0000000300007221 */ /* 0x000fe20000000100 */
[----:B--2---:R-:W-:-:S03]  /*0500*/  IMAD R5, R2, UR6, R5 ;  /* 0x0000000602057c24 */ /* 0x004fc6000f8e0205 */
[----:B------:R-:W-:Y:S01]  /*0510*/  FADD R15, -R15, R4 ;  /* 0x000000040f0f7221 */ /* 0x000fe20000000100 */
[----:B------:R-:W-:-:S03]  /*0520*/  FADD R4, -R0, 1 ;  /* 0x3f80000000047421 */ /* 0x000fc60000000100 */
[C---:B------:R-:W-:Y:S01]  /*0530*/  FADD R3, -R15.reuse, 1 ;  /* 0x3f8000000f037421 */ /* 0x040fe20000000100 */
[----:B------:R-:W-:Y:S01]  /*0540*/  FMUL R9, R15, R4 ;  /* 0x000000040f097220 */ /* 0x000fe20000400000 */
[----:B0-----:R-:W-:-:S04]  /*0550*/  IMAD.WIDE R6, R5, 0x4, R6 ;  /* 0x0000000405067825 */ /* 0x001fc800078e0206 */
[----:B---3--:R-:W-:Y:S01]  /*0560*/  FMUL R11, R10, R9 ;  /* 0x000000090a0b7220 */ /* 0x008fe20000400000 */
[----:B------:R-:W-:Y:S01]  /*0570*/  FMUL R9, R3, R4 ;  /* 0x0000000403097220 */ /* 0x000fe20000400000 */
[----:B------:R-:W-:Y:S01]  /*0580*/  FMUL R3, R0, R3 ;  /* 0x0000000300037220 */ /* 0x000fe20000400000 */
[----:B------:R-:W-:Y:S02]  /*0590*/  FMUL R0, R15, R0 ;  /* 0x000000000f007220 */ /* 0x000fe40000400000 */
[----:B----4-:R-:W-:-:S04]  /*05a0*/  FFMA R9, R12, R9, R11 ;  /* 0x000000090c097223 */ /* 0x010fc8000000000b */
[----:B-----5:R-:W-:-:S04]  /*05b0*/  FFMA R3, R16, R3, R9 ;  /* 0x0000000310037223 */ /* 0x020fc80000000009 */
[----:B------:R-:W-:-:S05]  /*05c0*/  FFMA R3, R18, R0, R3 ;  /* 0x0000000012037223 */ /* 0x000fca0000000003 */
[----:B------:R-:W-:Y:S01]  /*05d0*/  STG.E desc[UR4][R6.64], R3 ;  /* 0x0000000306007986 */ /* 0x000fe2000c101904 */
[----:B------:R-:W-:Y:S05]  /*05e0*/  EXIT ;  /* 0x000000000000794d */ /* 0x000fea0003800000 */
        .weak           $__internal_3_$__cuda_sm3x_div_rn_noftz_f32_slowpath
        .type           $__internal_3_$__cuda_sm3x_div_rn_noftz_f32_slowpath,@function
        .size           $__internal_3_$__cuda_sm3x_div_rn_noftz_f32_slowpath,(.L_x_128 - $__internal_3_$__cuda_sm3x_div_rn_noftz_f32_slowpath)
$__internal_3_$__cuda_sm3x_div_rn_noftz_f32_slowpath:
[----:B------:R-:W-:Y:S01]  /*05f0*/  SHF.R.U32.HI R8, RZ, 0x17, R3 ;  /* 0x00000017ff087819 */ /* 0x000fe20000011603 */
[----:B------:R-:W-:Y:S01]  /*0600*/  BSSY.RECONVERGENT B1, `(.L_x_73) ;  /* 0x0000062000017945 */ /* 0x000fe20003800200 */
[----:B------:R-:W-:Y:S02]  /*0610*/  SHF.R.U32.HI R7, RZ, 0x17, R0 ;  /* 0x00000017ff077819 */ /* 0x000fe40000011600 */
[----:B------:R-:W-:Y:S02]  /*0620*/  LOP3.LUT R12, R8, 0xff, RZ, 0xc0, !PT ;  /* 0x000000ff080c7812 */ /* 0x000fe400078ec0ff */
[----:B------:R-:W-:-:S03]  /*0630*/  LOP3.LUT R10, R7, 0xff, RZ, 0xc0, !PT ;  /* 0x000000ff070a7812 */ /* 0x000fc600078ec0ff */
[----:B------:R-:W-:Y:S01]  /*0640*/  VIADD R9, R12, 0xffffffff ;  /* 0xffffffff0c097836 */ /* 0x000fe20000000000 */
[----:B------:R-:W-:-:S04]  /*0650*/  IADD3 R8, PT, PT, R10, -0x1, RZ ;  /* 0xffffffff0a087810 */ /* 0x000fc80007ffe0ff */
        /* <DEDUP_REMOVED lines=25> */
[----:B------:R-:W-:-:S03]  /*07f0*/  @!P1 FFMA R3, R3, 1.84467440737095516160e+19, RZ ;  /* 0x5f80000003039823 */ /* 0x000fc600000000ff */
[----:B------:R-:W-:-:S07]  /*0800*/  @!P1 IADD3 R7, PT, PT, R7, 0x40, RZ ;  /* 0x0000004007079810 */ /* 0x000fce0007ffe0ff */
.L_x_74:
[----:B------:R-:W-:Y:S01]  /*0810*/  LEA R8, R12, 0xc0800000, 0x17 ;  /* 0xc08000000c087811 */ /* 0x000fe200078eb8ff */
[----:B------:R-:W-:Y:S04]  /*0820*/  BSSY.RECONVERGENT B2, `(.L_x_79) ;  /* 0x0000036000027945 */ /* 0x000fe80003800200 */
[----:B------:R-:W-:Y:S02]  /*0830*/  IMAD.IADD R8, R3, 0x1, -R8 ;  /* 0x0000000103087824 */ /* 0x000fe400078e0a08 */
[----:B------:R-:W-:Y:S02]  /*0840*/  VIADD R3, R10, 0xffffff81 ;  /* 0xffffff810a037836 */ /* 0x000fe40000000000 */
[----:B------:R0:W1:Y:S01]  /*0850*/  MUFU.RCP R9, R8 ;  /* 0x0000000800097308 */ /* 0x0000620000001000 */
[----:B------:R-:W-:Y:S01]  /*0860*/  FADD.FTZ R11, -R8, -RZ ;  /* 0x800000ff080b7221 */ /* 0x000fe20000010100 */
[C---:B------:R-:W-:Y:S01]  /*0870*/  IMAD R0, R3.reuse, -0x800000, R0 ;  /* 0xff80000003007824 */ /* 0x040fe200078e0200 */
[----:B0-----:R-:W-:-:S04]  /*0880*/  IADD3 R8, PT, PT, R3, 0x7f, -R12 ;  /* 0x0000007f03087810 */ /* 0x001fc80007ffe80c */
[----:B------:R-:W-:Y:S01]  /*0890*/  IADD3 R8, PT, PT, R8, R7, RZ ;  /* 0x0000000708087210 */ /* 0x000fe20007ffe0ff */
        /* <DEDUP_REMOVED lines=26> */
[----:B------:R-:W-:Y:S01]  /*0a40*/  IADD3 R10, PT, PT, R11, 0x20, RZ ;  /* 0x000000200b0a7810 */ /* 0x000fe20007ffe0ff */
[----:B------:R-:W-:Y:S01]  /*0a50*/  IMAD.MOV R9, RZ, RZ, -R11 ;  /* 0x000000ffff097224 */ /* 0x000fe200078e0a0b */
        /* <DEDUP_REMOVED lines=14> */
.L_x_81:
[----:B------:R-:W-:-:S04]  /*0b40*/  LOP3.LUT R0, R0, 0x80000000, RZ, 0xc0, !PT ;  /* 0x8000000000007812 */ /* 0x000fc800078ec0ff */
[----:B------:R-:W-:Y:S01]  /*0b50*/  LOP3.LUT R0, R0, 0x7f800000, RZ, 0xfc, !PT ;  /* 0x7f80000000007812 */ /* 0x000fe200078efcff */
[----:B------:R-:W-:Y:S06]  /*0b60*/  BRA `(.L_x_82) ;  /* 0x0000000000047947 */ /* 0x000fec0003800000 */
.L_x_80:
[----:B------:R-:W-:-:S07]  /*0b70*/  LEA R0, R8, R0, 0x17 ;  /* 0x0000000008007211 */ /* 0x000fce00078eb8ff */
.L_x_82:
[----:B------:R-:W-:Y:S05]  /*0b80*/  BSYNC.RECONVERGENT B2 ;  /* 0x0000000000027941 */ /* 0x000fea0003800200 */
.L_x_79:
[----:B------:R-:W-:Y:S05]  /*0b90*/  BRA `(.L_x_83) ;  /* 0x0000000000207947 */ /* 0x000fea0003800000 */
.L_x_78:
[----:B------:R-:W-:-:S04]  /*0ba0*/  LOP3.LUT R0, R3, 0x80000000, R0, 0x48, !PT ;  /* 0x8000000003007812 */ /* 0x000fc800078e4800 */
[----:B------:R-:W-:Y:S01]  /*0bb0*/  LOP3.LUT R0, R0, 0x7f800000, RZ, 0xfc, !PT ;  /* 0x7f80000000007812 */ /* 0x000fe200078efcff */
[----:B------:R-:W-:Y:S06]  /*0bc0*/  BRA `(.L_x_83) ;  /* 0x0000000000147947 */ /* 0x000fec0003800000 */
.L_x_77:
[----:B------:R-:W-:Y:S01]  /*0bd0*/  LOP3.LUT R0, R3, 0x80000000, R0, 0x48, !PT ;  /* 0x8000000003007812 */ /* 0x000fe200078e4800 */
[----:B------:R-:W-:Y:S06]  /*0be0*/  BRA `(.L_x_83) ;  /* 0x00000000000c7947 */ /* 0x000fec0003800000 */
.L_x_76:
[----:B------:R-:W0:Y:S01]  /*0bf0*/  MUFU.RSQ R0, -QNAN ;  /* 0xffc0000000007908 */ /* 0x000e220000001400 */
[----:B------:R-:W-:Y:S05]  /*0c00*/  BRA `(.L_x_83) ;  /* 0x0000000000047947 */ /* 0x000fea0003800000 */
.L_x_75:
[----:B------:R-:W-:-:S07]  /*0c10*/  FADD.FTZ R0, R0, R3 ;  /* 0x0000000300007221 */ /* 0x000fce0000010000 */
.L_x_83:
[----:B------:R-:W-:Y:S05]  /*0c20*/  BSYNC.RECONVERGENT B1 ;  /* 0x0000000000017941 */ /* 0x000fea0003800200 */
.L_x_73:
[----:B------:R-:W-:-:S04]  /*0c30*/  IMAD.MOV.U32 R7, RZ, RZ, 0x0 ;  /* 0x00000000ff077424 */ /* 0x000fc800078e00ff */
[----:B0-----:R-:W-:Y:S05]  /*0c40*/  RET.REL.NODEC R6 `(_Z16scaleImageGlobalPfPKfiiii) ;  /* 0xfffffff006ec7950 */ /* 0x001fea0003c3ffff */
.L_x_84:
        /* <DEDUP_REMOVED lines=11> */
.L_x_128:


//--------------------- .text._Z18convolutionTexturePfyii --------------------------
	.section	.text._Z18convolutionTexturePfyii,"ax",@progbits
	.align	128
        .global         _Z18convolutionTexturePfyii
        .type           _Z18convolutionTexturePfyii,@function
        .size           _Z18convolutionTexturePfyii,(.L_x_130 - _Z18convolutionTexturePfyii)
        .other          _Z18convolutionTexturePfyii,@"STO_CUDA_ENTRY STV_DEFAULT"
_Z18convolutionTexturePfyii:
.text._Z18convolutionTexturePfyii:
[----:B------:R-:W-:Y:S01]  /*0000*/  LDC R1, c[0x0][0x37c] ;  /* 0x0000df00ff017b82 */ /* 0x000fe20000000800 */
[----:B------:R-:W0:Y:S07]  /*0010*/  S2R R3, SR_TID.X ;  /* 0x0000000000037919 */ /* 0x000e2e0000002100 */
[----:B------:R-:W0:Y:S01]  /*0020*/  S2UR UR5, SR_CTAID.X ;  /* 0x00000000000579c3 */ /* 0x000e220000002500 */
[----:B------:R-:W1:Y:S01]  /*0030*/  LDCU.64 UR8, c[0x0][0x390] ;  /* 0x00007200ff0877ac */ /* 0x000e620008000a00 */
[----:B------:R-:W2:Y:S06]  /*0040*/  S2R R0, SR_TID.Y ;  /* 0x0000000000007919 */ /* 0x000eac0000002200 */
[----:B------:R-:W0:Y:S08]  /*0050*/  LDC R4, c[0x0][0x360] ;  /* 0x0000d800ff047b82 */ /* 0x000e300000000800 */
[----:B------:R-:W2:Y:S01]  /*0060*/  S2UR UR6, SR_CTAID.Y ;  /* 0x00000000000679c3 */ /* 0x000ea20000002600 */
[----:B-1----:R-:W-:-:S07]  /*0070*/  UIADD3 UR4, UPT, UPT, UR8, -0x1, URZ ;  /* 0xffffffff08047890 */ /* 0x002fce000fffe0ff */
[----:B------:R-:W2:Y:S01]  /*0080*/  LDC R5, c[0x0][0x364] ;  /* 0x0000d900ff057b82 */ /* 0x000ea20000000800 */
[----:B0-----:R-:W-:-:S05]  /*0090*/  IMAD R4, R4, UR5, R3 ;  /* 0x0000000504047c24 */ /* 0x001fca000f8e0203 */
[----:B------:R-:W-:Y:S01]  /*00a0*/  ISETP.GE.AND P0, PT, R4, UR4, PT ;  /* 0x0000000404007c0c */ /* 0x000fe2000bf06270 */
[----:B------:R-:W-:-:S03]  /*00b0*/  UIADD3 UR4, UPT, UPT, UR9, -0x1, URZ ;  /* 0xffffffff09047890 */ /* 0x000fc6000fffe0ff */
[----:B------:R-:W-:Y:S01]  /*00c0*/  ISETP.LT.OR P0, PT, R4, 0x1, P0 ;  /* 0x000000010400780c */ /* 0x000fe20000701670 */
[----:B--2---:R-:W-:-:S05]  /*00d0*/  IMAD R5, R5, UR6, R0 ;  /* 0x0000000605057c24 */ /* 0x004fca000f8e0200 */
[----:B------:R-:W-:-:S04]  /*00e0*/  ISETP.EQ.OR P0, PT, R5, RZ, P0 ;  /* 0x000000ff0500720c */ /* 0x000fc80000702670 */
[----:B------:R-:W-:-:S13]  /*00f0*/  ISETP.GE.OR P0, PT, R5, UR4, P0 ;  /* 0x0000000405007c0c */ /* 0x000fda0008706670 */
[----:B------:R-:W-:Y:S05]  /*0100*/  @P0 EXIT ;  /* 0x000000000000094d */ /* 0x000fea0003800000 */
[----:B------:R-:W-:Y:S01]  /*0110*/  I2FP.F32.S32 R7, UR8 ;  /* 0x0000000800077c45 */ /* 0x000fe20008201400 */
[----:B------:R-:W-:Y:S01]  /*0120*/  BSSY.RECONVERGENT B0, `(.L_x_85) ;  /* 0x000000f000007945 */ /* 0x000fe20003800200 */
[----:B------:R-:W-:Y:S02]  /*0130*/  I2FP.F32.U32 R2, R4 ;  /* 0x0000000400027245 */ /* 0x000fe40000201000 */
        /* <DEDUP_REMOVED lines=9> */
[----:B------:R-:W-:Y:S01]  /*01d0*/  IMAD.MOV.U32 R3, RZ, RZ, R7 ;  /* 0x000000ffff037224 */ /* 0x000fe200078e0007 */
[----:B------:R-:W-:-:S07]  /*01e0*/  MOV R6, 0x200 ;  /* 0x0000020000067802 */ /* 0x000fce0000000f00 */
[----:B------:R-:W-:Y:S05]  /*01f0*/  CALL.REL.NOINC `($__internal_5_$__cuda_sm3x_div_rn_noftz_f32_slowpath) ;  /* 0x0000000800807944 */ /* 0x000fea0003c00000 */
[----:B------:R-:W-:-:S07]  /*0200*/  IMAD.MOV.U32 R0, RZ, RZ, R2 ;  /* 0x000000ffff007224 */ /* 0x000fce00078e0002 */
.L_x_86:
[----:B------:R-:W-:Y:S05]  /*0210*/  BSYNC.RECONVERGENT B0 ;  /* 0x0000000000007941 */ /* 0x000fea0003800200 */
.L_x_85:
[----:B------:R-:W0:Y:S01]  /*0220*/  LDCU UR4, c[0x0][0x394] ;  /* 0x00007280ff0477ac */ /* 0x000e220008000800 */
[----:B------:R-:W-:Y:S01]  /*0230*/  I2FP.F32.U32 R2, R5 ;  /* 0x0000000500027245 */ /* 0x000fe20000201000 */
[----:B------:R-:W-:Y:S04]  /*0240*/  BSSY.RECONVERGENT B0, `(.L_x_87) ;  /* 0x000000e000007945 */ /* 0x000fe80003800200 */
[----:B------:R-:W-:Y:S01]  /*0250*/  FADD R2, R2, 0.5 ;  /* 0x3f00000002027421 */ /* 0x000fe20000000000 */
[----:B0-----:R-:W-:-:S04]  /*0260*/  I2FP.F32.S32 R3, UR4 ;  /* 0x0000000400037c45 */ /* 0x001fc80008201400 */
        /* <DEDUP_REMOVED lines=9> */
[----:B------:R-:W-:Y:S05]  /*0300*/  CALL.REL.NOINC `($__internal_5_$__cuda_sm3x_div_rn_noftz_f32_slowpath) ;  /* 0x00000008003c7944 */ /* 0x000fea0003c00000 */
[----:B------:R-:W-:-:S07]  /*0310*/  IMAD.MOV.U32 R17, RZ, RZ, R2 ;  /* 0x000000ffff117224 */ /* 0x000fce00078e0002 */
.L_x_88:
[----:B------:R-:W-:Y:S05]  /*0320*/  BSYNC.RECONVERGENT B0 ;  /* 0x0000000000007941 */ /* 0x000fea0003800200 */
.L_x_87:
[----:B------:R-:W-:-:S04]  /*0330*/  IADD3 R2, PT, PT, R7, 0x1800000, RZ ;  /* 0x0180000007027810 */ /* 0x000fc80007ffe0ff */
[----:B------:R-:W-:-:S04]  /*0340*/  LOP3.LUT R2, R2, 0x7f800000, RZ, 0xc0, !PT ;  /* 0x7f80000002027812 */ /* 0x000fc800078ec0ff */
[----:B------:R-:W-:-:S13]  /*0350*/  ISETP.GT.U32.AND P0, PT, R2, 0x1ffffff, PT ;  /* 0x01ffffff0200780c */ /* 0x000fda0003f04070 */
[----:B------:R-:W-:Y:S05]  /*0360*/  @P0 BRA `(.L_x_89) ;  /* 0x0000000000140947 */ /* 0x000fea0003800000 */
[----:B------:R-:W-:Y:S01]  /*0370*/  IMAD.MOV.U32 R2, RZ, RZ, R7 ;  /* 0x000000ffff027224 */ /* 0x000fe200078e0007 */
[----:B------:R-:W-:-:S07]  /*0380*/  MOV R6, 0x3a0 ;  /* 0x000003a000067802 */ /* 0x000fce0000000f00 */
[----:B------:R-:W-:Y:S05]  /*0390*/  CALL.REL.NOINC `($__internal_4_$__cuda_sm20_rcp_rn_f32_slowpath) ;  /* 0x0000000400487944 */ /* 0x000fea0003c00000 */
[----:B------:R-:W-:Y:S01]  /*03a0*/  IMAD.MOV.U32 R9, RZ, RZ, R8 ;  /* 0x000000ffff097224 */ /* 0x000fe200078e0008 */
[----:B------:R-:W-:Y:S06]  /*03b0*/  BRA `(.L_x_90) ;  /* 0x0000000000107947 */ /* 0x000fec0003800000 */
.L_x_89:
[----:B------:R-:W0:Y:S02]  /*03c0*/  MUFU.RCP R9, R7 ;  /* 0x0000000700097308 */ /* 0x000e240000001000 */
[----:B0-----:R-:W-:-:S04]  /*03d0*/  FFMA R2, R7, R9, -1 ;  /* 0xbf80000007027423 */ /* 0x001fc80000000009 */
[----:B------:R-:W-:-:S04]  /*03e0*/  FADD.FTZ R2, -R2, -RZ ;  /* 0x800000ff02027221 */ /* 0x000fc80000010100 */
[----:B------:R-:W-:-:S07]  /*03f0*/  FFMA R9, R9, R2, R9 ;  /* 0x0000000209097223 */ /* 0x000fce0000000009 */
.L_x_90:
[----:B------:R-:W-:-:S04]  /*0400*/  IADD3 R2, PT, PT, R3, 0x1800000, RZ ;  /* 0x0180000003027810 */ /* 0x000fc80007ffe0ff */
[----:B------:R-:W-:-:S04]  /*0410*/  LOP3.LUT R2, R2, 0x7f800000, RZ, 0xc0, !PT ;  /* 0x7f80000002027812 */ /* 0x000fc800078ec0ff */
[----:B------:R-:W-:-:S13]  /*0420*/  ISETP.GT.U32.AND P0, PT, R2, 0x1ffffff, PT ;  /* 0x01ffffff0200780c */ /* 0x000fda0003f04070 */
[----:B------:R-:W-:Y:S05]  /*0430*/  @P0 BRA `(.L_x_91) ;  /* 0x0000000000100947 */ /* 0x000fea0003800000 */
[----:B------:R-:W-:Y:S01]  /*0440*/  IMAD.MOV.U32 R2, RZ, RZ, R3 ;  /* 0x000000ffff027224 */ /* 0x000fe200078e0003 */
[----:B------:R-:W-:-:S07]  /*0450*/  MOV R6, 0x470 ;  /* 0x0000047000067802 */ /* 0x000fce0000000f00 */
[----:B------:R-:W-:Y:S05]  /*0460*/  CALL.REL.NOINC `($__internal_4_$__cuda_sm20_rcp_rn_f32_slowpath) ;  /* 0x0000000400147944 */ /* 0x000fea0003c00000 */
[----:B------:R-:W-:Y:S05]  /*0470*/  BRA `(.L_x_92) ;  /* 0x0000000000107947 */ /* 0x000fea0003800000 */
.L_x_91:
[----:B------:R-:W0:Y:S02]  /*0480*/  MUFU.RCP R8, R3 ;  /* 0x0000000300087308 */ /* 0x000e240000001000 */
[----:B0-----:R-:W-:-:S04]  /*0490*/  FFMA R2, R3, R8, -1 ;  /* 0xbf80000003027423 */ /* 0x001fc80000000008 */
[----:B------:R-:W-:-:S04]  /*04a0*/  FADD.FTZ R2, -R2, -RZ ;  /* 0x800000ff02027221 */ /* 0x000fc80000010100 */
[----:B------:R-:W-:-:S07]  /*04b0*/  FFMA R8, R8, R2, R8 ;  /* 0x0000000208087223 */ /* 0x000fce0000000008 */
.L_x_92:
[----:B------:R-:W0:Y:S01]  /*04c0*/  LDCU UR4, c[0x0][0x388] ;  /* 0x00007100ff0477ac */ /* 0x000e220008000800 */
[C---:B------:R-:W-:Y:S01]  /*04d0*/  FADD R7, -R8.reuse, R17 ;  /* 0x0000001108077221 */ /* 0x040fe20000000100 */
[C-C-:B------:R-:W-:Y:S01]  /*04e0*/  FADD R6, -R9.reuse, R0.reuse ;  /* 0x0000000009067221 */ /* 0x140fe20000000100 */
[----:B------:R-:W-:Y:S01]  /*04f0*/  IMAD.MOV.U32 R22, RZ, RZ, -0x3e000000 ;  /* 0xc2000000ff167424 */ /* 0x000fe200078e00ff */
[----:B------:R-:W-:Y:S01]  /*0500*/  UMOV UR5, URZ ;  /* 0x000000ff00057c82 */ /* 0x000fe20008000000 */
[--C-:B------:R-:W-:Y:S01]  /*0510*/  FFMA R2, RZ, R9, R0.reuse ;  /* 0x00000009ff027223 */ /* 0x100fe20000000000 */
[----:B------:R-:W-:Y:S01]  /*0520*/  MOV R3, R7 ;  /* 0x0000000700037202 */ /* 0x000fe20000000f00 */
[----:B------:R-:W-:Y:S01]  /*0530*/  FADD R10, R9, R0 ;  /* 0x00000000090a7221 */ /* 0x000fe20000000000 */
[----:B------:R-:W-:Y:S02]  /*0540*/  IMAD.MOV.U32 R11, RZ, RZ, R7 ;  /* 0x000000ffff0b7224 */ /* 0x000fe400078e0007 */
[--C-:B------:R-:W-:Y:S01]  /*0550*/  FFMA R9, RZ, R8, R17.reuse ;  /* 0x00000008ff097223 */ /* 0x100fe20000000011 */
[----:B------:R-:W-:Y:S01]  /*0560*/  FADD R17, R8, R17 ;  /* 0x0000001108117221 */ /* 0x000fe20000000000 */
[----:B------:R-:W-:Y:S01]  /*0570*/  IMAD.MOV.U32 R8, RZ, RZ, R6 ;  /* 0x000000ffff087224 */ /* 0x000fe200078e0006 */
[----:B------:R-:W-:Y:S01]  /*0580*/  MOV R16, R6 ;  /* 0x0000000600107202 */ /* 0x000fe20000000f00 */
[----:B------:R-:W-:Y:S01]  /*0590*/  IMAD.MOV.U32 R21, RZ, RZ, R9 ;  /* 0x000000ffff157224 */ /* 0x000fe200078e0009 */
[----:B------:R-:W-:Y:S01]  /*05a0*/  MOV R19, R9 ;  /* 0x0000000900137202 */ /* 0x000fe20000000f00 */
[----:B------:R-:W-:Y:S01]  /*05b0*/  IMAD.MOV.U32 R20, RZ, RZ, R2 ;  /* 0x000000ffff147224 */ /* 0x000fe200078e0002 */
[----:B------:R-:W-:Y:S01]  /*05c0*/  MOV R15, R17 ;  /* 0x00000011000f7202 */ /* 0x000fe20000000f00 */
[----:B------:R-:W-:Y:S01]  /*05d0*/  IMAD.MOV.U32 R18, RZ, RZ, R10 ;  /* 0x000000ffff127224 */ /* 0x000fe200078e000a */
[----:B0-----:R0:W5:Y:S01]  /*05e0*/  TEX.LL RZ, R0, R6, R22, UR4, 2D, 0x1 ;  /* 0x28ff041606007f60 */ /* 0x00116200089e01ff */
[----:B------:R-:W5:Y:S01]  /*05f0*/  TEX.LL RZ, R3, R2, R22, UR4, 2D, 0x1 ;  /* 0x28ff041602037f60 */ /* 0x000f6200089e01ff */
[----:B------:R-:W5:Y:S01]  /*0600*/  TEX.LL RZ, R11, R10, R22, UR4, 2D, 0x1 ;  /* 0x28ff04160a0b7f60 */ /* 0x000f6200089e01ff */
[----:B------:R-:W5:Y:S01]  /*0610*/  TEX.LL RZ, R9, R8, R22, UR4, 2D, 0x1 ;  /* 0x28ff041608097f60 */ /* 0x000f6200089e01ff */
[----:B------:R-:W5:Y:S01]  /*0620*/  TEX.LL RZ, R21, R20, R22, UR4, 2D, 0x1 ;  /* 0x28ff041614157f60 */ /* 0x000f6200089e01ff */
[----:B------:R-:W5:Y:S01]  /*0630*/  TEX.LL RZ, R19, R18, R22, UR4, 2D, 0x1 ;  /* 0x28ff041612137f60 */ /* 0x000f6200089e01ff */
[----:B------:R-:W-:-:S02]  /*0640*/  IMAD.MOV.U32 R13, RZ, RZ, R17 ;  /* 0x000000ffff0d7224 */ /* 0x000fc400078e0011 */
[----:B------:R-:W-:Y:S01]  /*0650*/  IMAD.MOV.U32 R14, RZ, RZ, R2 ;  /* 0x000000ffff0e7224 */ /* 0x000fe200078e0002 */
[----:B------:R-:W5:Y:S01]  /*0660*/  TEX.LL RZ, R17, R16, R22, UR4, 2D, 0x1 ;  /* 0x28ff041610117f60 */ /* 0x000f6200089e01ff */
[----:B------:R-:W-:Y:S02]  /*0670*/  IMAD.MOV.U32 R12, RZ, RZ, R10 ;  /* 0x000000ffff0c7224 */ /* 0x000fe400078e000a */
[----:B------:R-:W5:Y:S02]  /*0680*/  TEX.LL RZ, R15, R14, R22, UR4, 2D, 0x1 ;  /* 0x28ff04160e0f7f60 */ /* 0x000f6400089e01ff */
[----:B------:R1:W5:Y:S01]  /*0690*/  TEX.LL RZ, R13, R12, R22, UR4, 2D, 0x1 ;  /* 0x28ff04160c0d7f60 */ /* 0x00036200089e01ff */
[----:B------:R-:W-:Y:S01]  /*06a0*/  BSSY.RECONVERGENT B0, `(.L_x_93) ;  /* 0x000001b000007945 */ /* 0x000fe20003800200 */
[----:B0-----:R-:W-:Y:S01]  /*06b0*/  HFMA2 R6, -RZ, RZ, 1.4716796875, -0.0003798007965087890625 ;  /* 0x3de38e39ff067431 */ /* 0x001fe200000001ff */
[----:B-1----:R-:W0:Y:S01]  /*06c0*/  LDCU.64 UR4, c[0x0][0x358] ;  /* 0x00006b00ff0477ac */ /* 0x002e220008000a00 */
[----:B------:R-:W-:-:S04]  /*06d0*/  DEPBAR.LE SB5, 0x7 ;  /* 0x0000d1c00000791a */ /* 0x000fc80000000000 */
[----:B------:R-:W-:-:S04]  /*06e0*/  FADD R0, RZ, R0 ;  /* 0x00000000ff007221 */ /* 0x000fc80000000000 */
[----:B------:R-:W-:Y:S01]  /*06f0*/  FADD R0, R0, R3 ;  /* 0x0000000300007221 */ /* 0x000fe20000000000 */
[----:B------:R-:W-:Y:S01]  /*0700*/  IMAD.MOV.U32 R3, RZ, RZ, 0x41100000 ;  /* 0x41100000ff037424 */ /* 0x000fe200078e00ff */
[----:B------:R-:W-:-:S04]  /*0710*/  DEPBAR.LE SB5, 0x5 ;  /* 0x0000d1400000791a */ /* 0x000fc80000000000 */
[----:B------:R-:W-:Y:S01]  /*0720*/  FADD R0, R0, R11 ;  /* 0x0000000b00007221 */ /* 0x000fe20000000000 */
[----:B------:R-:W-:-:S03]  /*0730*/  FFMA R3, R6, -R3, 1 ;  /* 0x3f80000006037423 */ /* 0x000fc60000000803 */
[----:B------:R-:W-:Y:S01]  /*0740*/  FADD R0, R0, R9 ;  /* 0x0000000900007221 */ /* 0x000fe20000000000 */
[----:B------:R-:W-:Y:S01]  /*0750*/  FFMA R3, R3, R6, 0.11111111193895339966 ;  /* 0x3de38e3903037423 */ /* 0x000fe20000000006 */
[----:B------:R-:W-:-:S04]  /*0760*/  DEPBAR.LE SB5, 0x2 ;  /* 0x0000d0800000791a */ /* 0x000fc80000000000 */
[----:B------:R-:W-:-:S04]  /*0770*/  FADD R0, R0, R21 ;  /* 0x0000001500007221 */ /* 0x000fc80000000000 */
[----:B------:R-:W-:-:S04]  /*0780*/  FADD R0, R0, R19 ;  /* 0x0000001300007221 */ /* 0x000fc80000000000 */
[----:B------:R-:W-:-:S04]  /*0790*/  FADD R0, R0, R17 ;  /* 0x0000001100007221 */ /* 0x000fc80000000000 */
[----:B-----5:R-:W-:-:S04]  /*07a0*/  FADD R0, R0, R15 ;  /* 0x0000000f00007221 */ /* 0x020fc80000000000 */
[----:B------:R-:W-:-:S04]  /*07b0*/  FADD R2, R0, R13 ;  /* 0x0000000d00027221 */ /* 0x000fc80000000000 */
[----:B------:R-:W1:Y:S01]  /*07c0*/  FCHK P0, R2, 9 ;  /* 0x4110000002007902 */ /* 0x000e620000000000 */
[----:B------:R-:W-:-:S04]  /*07d0*/  FFMA R0, R2, R3, RZ ;  /* 0x0000000302007223 */ /* 0x000fc800000000ff */
[----:B------:R-:W-:-:S04]  /*07e0*/  FFMA R6, R0, -9, R2 ;  /* 0xc110000000067823 */ /* 0x000fc80000000002 */
[----:B------:R-:W-:Y:S01]  /*07f0*/  FFMA R7, R3, R6, R0 ;  /* 0x0000000603077223 */ /* 0x000fe20000000000 */
[----:B01----:R-:W-:Y:S06]  /*0800*/  @!P0 BRA `(.L_x_94) ;  /* 0x0000000000108947 */ /* 0x003fec0003800000 */
[----:B------:R-:W-:Y:S01]  /*0810*/  IMAD.MOV.U32 R3, RZ, RZ, 0x41100000 ;  /* 0x41100000ff037424 */ /* 0x000fe200078e00ff */
[----:B------:R-:W-:-:S07]  /*0820*/  MOV R6, 0x840 ;  /* 0x0000084000067802 */ /* 0x000fce0000000f00 */
[----:B------:R-:W-:Y:S05]  /*0830*/  CALL.REL.NOINC `($__internal_5_$__cuda_sm3x_div_rn_noftz_f32_slowpath) ;  /* 0x0000000000f07944 */ /* 0x000fea0003c00000 */
[----:B------:R-:W-:-:S07]  /*0840*/  MOV R7, R2 ;  /* 0x0000000200077202 */ /* 0x000fce0000000f00 */
.L_x_94:
[----:B------:R-:W-:Y:S05]  /*0850*/  BSYNC.RECONVERGENT B0 ;  /* 0x0000000000007941 */ /* 0x000fea0003800200 */
.L_x_93:
[----:B------:R-:W0:Y:S01]  /*0860*/  LDC.64 R2, c[0x0][0x380] ;  /* 0x0000e000ff027b82 */ /* 0x000e220000000a00 */
[----:B------:R-:W1:Y:S02]  /*0870*/  LDCU UR6, c[0x0][0x390] ;  /* 0x00007200ff0677ac */ /* 0x000e640008000800 */
[----:B-1----:R-:W-:-:S04]  /*0880*/  IMAD R5, R5, UR6, R4 ;  /* 0x0000000605057c24 */ /* 0x002fc8000f8e0204 */
[----:B0-----:R-:W-:-:S05]  /*0890*/  IMAD.WIDE R2, R5, 0x4, R2 ;  /* 0x0000000405027825 */ /* 0x001fca00078e0202 */
[----:B------:R-:W-:Y:S01]  /*08a0*/  STG.E desc[UR4][R2.64], R7 ;  /* 0x0000000702007986 */ /* 0x000fe2000c101904 */
[----:B------:R-:W-:Y:S05]  /*08b0*/  EXIT ;  /* 0x000000000000794d */ /* 0x000fea0003800000 */
        .weak           $__internal_4_$__cuda_sm20_rcp_rn_f32_slowpath
        .type           $__internal_4_$__cuda_sm20_rcp_rn_f32_slowpath,@function
        .size           $__internal_4_$__cuda_sm20_rcp_rn_f32_slowpath,($__internal_5_$__cuda_sm3x_div_rn_noftz_f32_slowpath - $__internal_4_$__cuda_sm20_rcp_rn_f32_slowpath)
$__internal_4_$__cuda_sm20_rcp_rn_f32_slowpath:
[----:B------:R-:W-:-:S05]  /*08c0*/  IMAD.SHL.U32 R7, R2, 0x2, RZ ;  /* 0x0000000202077824 */ /* 0x000fca00078e00ff */
[----:B------:R-:W-:-:S04]  /*08d0*/  SHF.R.U32.HI R12, RZ, 0x18, R7 ;  /* 0x00000018ff0c7819 */ /* 0x000fc80000011607 */
[----:B------:R-:W-:-:S13]  /*08e0*/  ISETP.NE.U32.AND P0, PT, R12, RZ, PT ;  /* 0x000000ff0c00720c */ /* 0x000fda0003f05070 */
[----:B------:R-:W-:Y:S05]  /*08f0*/  @P0 BRA `(.L_x_95) ;  /* 0x00000000002c0947 */ /* 0x000fea0003800000 */
[----:B------:R-:W-:-:S05]  /*0900*/  IMAD.SHL.U32 R7, R2, 0x2, RZ ;  /* 0x0000000202077824 */ /* 0x000fca00078e00ff */
[----:B------:R-:W-:-:S13]  /*0910*/  ISETP.NE.AND P0, PT, R7, RZ, PT ;  /* 0x000000ff0700720c */ /* 0x000fda0003f05270 */
[----:B------:R2:W3:Y:S01]  /*0920*/  @!P0 MUFU.RCP R7, R2 ;  /* 0x0000000200078308 */ /* 0x0004e20000001000 */
[----:B------:R-:W-:Y:S05]  /*0930*/  @!P0 BRA `(.L_x_96) ;  /* 0x0000000000a48947 */ /* 0x000fea0003800000 */
[----:B------:R-:W-:-:S04]  /*0940*/  FFMA R8, R2, 1.84467440737095516160e+19, RZ ;  /* 0x5f80000002087823 */ /* 0x000fc800000000ff */
[----:B---3--:R-:W2:Y:S02]  /*0950*/  MUFU.RCP R7, R8 ;  /* 0x0000000800077308 */ /* 0x008ea40000001000 */
[----:B--2---:R-:W-:-:S04]  /*0960*/  FFMA R2, R8, R7, -1 ;  /* 0xbf80000008027423 */ /* 0x004fc80000000007 */
[----:B------:R-:W-:-:S04]  /*0970*/  FADD.FTZ R2, -R2, -RZ ;  /* 0x800000ff02027221 */ /* 0x000fc80000010100 */
[----:B------:R-:W-:-:S04]  /*0980*/  FFMA R2, R7, R2, R7 ;  /* 0x0000000207027223 */ /* 0x000fc80000000007 */
[----:B------:R-:W-:Y:S01]  /*0990*/  FFMA R7, R2, 1.84467440737095516160e+19, RZ ;  /* 0x5f80000002077823 */ /* 0x000fe200000000ff */
[----:B------:R-:W-:Y:S06]  /*09a0*/  BRA `(.L_x_96) ;  /* 0x0000000000887947 */ /* 0x000fec0003800000 */
.L_x_95:
[----:B------:R-:W-:-:S04]  /*09b0*/  IADD3 R14, PT, PT, R12, -0xfd, RZ ;  /* 0xffffff030c0e7810 */ /* 0x000fc80007ffe0ff */
[----:B------:R-:W-:-:S13]  /*09c0*/  ISETP.GT.U32.AND P0, PT, R14, 0x1, PT ;  /* 0x000000010e00780c */ /* 0x000fda0003f04070 */
[----:B------:R-:W-:Y:S05]  /*09d0*/  @P0 BRA `(.L_x_97) ;  /* 0x0000000000780947 */ /* 0x000fea0003800000 */
[----:B------:R-:W-:Y:S01]  /*09e0*/  LOP3.LUT R7, R2, 0x7fffff, RZ, 0xc0, !PT ;  /* 0x007fffff02077812 */ /* 0x000fe200078ec0ff */
[----:B------:R-:W-:-:S03]  /*09f0*/  IMAD.MOV.U32 R13, RZ, RZ, 0x3 ;  /* 0x00000003ff0d7424 */ /* 0x000fc600078e00ff */
[----:B------:R-:W-:Y:S02]  /*0a00*/  LOP3.LUT R7, R7, 0x3f800000, RZ, 0xfc, !PT ;  /* 0x3f80000007077812 */ /* 0x000fe400078efcff */
[----:B------:R-:W-:Y:S02]  /*0a10*/  SHF.L.U32 R13, R13, R14, RZ ;  /* 0x0000000e0d0d7219 */ /* 0x000fe400000006ff */
[----:B------:R-:W0:Y:S02]  /*0a20*/  MUFU.RCP R8, R7 ;  /* 0x0000000700087308 */ /* 0x000e240000001000 */
[----:B0-----:R-:W-:-:S04]  /*0a30*/  FFMA R10, R7, R8, -1 ;  /* 0xbf800000070a7423 */ /* 0x001fc80000000008 */
[----:B------:R-:W-:-:S04]  /*0a40*/  FADD.FTZ R11, -R10, -RZ ;  /* 0x800000ff0a0b7221 */ /* 0x000fc80000010100 */
[CCC-:B------:R-:W-:Y:S01]  /*0a50*/  FFMA.RM R10, R8.reuse, R11.reuse, R8.reuse ;  /* 0x0000000b080a7223 */ /* 0x1c0fe20000004008 */
[----:B------:R-:W-:-:S04]  /*0a60*/  FFMA.RP R11, R8, R11, R8 ;  /* 0x0000000b080b7223 */ /* 0x000fc80000008008 */
[C---:B------:R-:W-:Y:S02]  /*0a70*/  LOP3.LUT R8, R10.reuse, 0x7fffff, RZ, 0xc0, !PT ;  /* 0x007fffff0a087812 */ /* 0x040fe400078ec0ff */
[----:B------:R-:W-:Y:S02]  /*0a80*/  FSETP.NEU.FTZ.AND P0, PT, R10, R11, PT ;  /* 0x0000000b0a00720b */ /* 0x000fe40003f1d000 */
[----:B------:R-:W-:Y:S02]  /*0a90*/  LOP3.LUT R8, R8, 0x800000, RZ, 0xfc, !PT ;  /* 0x0080000008087812 */ /* 0x000fe400078efcff */
[----:B------:R-:W-:Y:S02]  /*0aa0*/  SEL R10, RZ, 0xffffffff, !P0 ;  /* 0xffffffffff0a7807 */ /* 0x000fe40004000000 */
[----:B------:R-:W-:-:S03]  /*0ab0*/  LOP3.LUT R13, R13, R8, RZ, 0xc0, !PT ;  /* 0x000000080d0d7212 */ /* 0x000fc600078ec0ff */
[----:B------:R-:W-:Y:S01]  /*0ac0*/  IMAD.MOV R7, RZ, RZ, -R10 ;  /* 0x000000ffff077224 */ /* 0x000fe200078e0a0a */
[----:B------:R-:W-:-:S04]  /*0ad0*/  SHF.R.U32.HI R13, RZ, R14, R13 ;  /* 0x0000000eff0d7219 */ /* 0x000fc8000001160d */
[----:B------:R-:W-:Y:S02]  /*0ae0*/  LOP3.LUT P1, RZ, R7, R14, R8, 0xf8, !PT ;  /* 0x0000000e07ff7212 */ /* 0x000fe4000782f808 */
[C---:B------:R-:W-:Y:S02]  /*0af0*/  LOP3.LUT P0, RZ, R13.reuse, 0x1, RZ, 0xc0, !PT ;  /* 0x000000010dff7812 */ /* 0x040fe4000780c0ff */
[----:B------:R-:W-:-:S04]  /*0b00*/  LOP3.LUT P2, RZ, R13, 0x2, RZ, 0xc0, !PT ;  /* 0x000000020dff7812 */ /* 0x000fc8000784c0ff */
[----:B------:R-:W-:Y:S02]  /*0b10*/  PLOP3.LUT P0, PT, P0, P1, P2, 0xe0, 0x0 ;  /* 0x000000000000781c */ /* 0x000fe40000703c20 */
[----:B------:R-:W-:Y:S02]  /*0b20*/  LOP3.LUT P1, RZ, R2, 0x7fffff, RZ, 0xc0, !PT ;  /* 0x007fffff02ff7812 */ /* 0x000fe4000782c0ff */
[----:B------:R-:W-:-:S04]  /*0b30*/  SEL R7, RZ, 0x1, !P0 ;  /* 0x00000001ff077807 */ /* 0x000fc80004000000 */
[----:B------:R-:W-:-:S04]  /*0b40*/  IADD3 R7, PT, PT, -R7, RZ, RZ ;  /* 0x000000ff07077210 */ /* 0x000fc80007ffe1ff */
[----:B------:R-:W-:Y:S01]  /*0b50*/  ISETP.GE.AND P0, PT, R7, RZ, PT ;  /* 0x000000ff0700720c */ /* 0x000fe20003f06270 */
[----:B------:R-:W-:-:S05]  /*0b60*/  VIADD R7, R12, 0xffffff04 ;  /* 0xffffff040c077836 */ /* 0x000fca0000000000 */
[----:B------:R-:W-:-:S07]  /*0b70*/  SHF.R.U32.HI R7, RZ, R7, R8 ;  /* 0x00000007ff077219 */ /* 0x000fce0000011608 */
[----:B------:R-:W-:-:S05]  /*0b80*/  @!P0 VIADD R7, R7, 0x1 ;  /* 0x0000000107078836 */ /* 0x000fca0000000000 */
[----:B------:R-:W-:-:S04]  /*0b90*/  @!P1 SHF.L.U32 R7, R7, 0x1, RZ ;  /* 0x0000000107079819 */ /* 0x000fc800000006ff */
[----:B------:R-:W-:Y:S01]  /*0ba0*/  LOP3.LUT R7, R7, 0x80000000, R2, 0xf8, !PT ;  /* 0x8000000007077812 */ /* 0x000fe200078ef802 */
[----:B------:R-:W-:Y:S06]  /*0bb0*/  BRA `(.L_x_96) ;  /* 0x0000000000047947 */ /* 0x000fec0003800000 */
.L_x_97:
[----:B------:R0:W1:Y:S02]  /*0bc0*/  MUFU.RCP R7, R2 ;  /* 0x0000000200077308 */ /* 0x0000640000001000 */
.L_x_96:
[----:B-1-3--:R-:W-:Y:S02]  /*0bd0*/  IMAD.MOV.U32 R8, RZ, RZ, R7 ;  /* 0x000000ffff087224 */ /* 0x00afe400078e0007 */
[----:B------:R-:W-:-:S04]  /*0be0*/  IMAD.MOV.U32 R7, RZ, RZ, 0x0 ;  /* 0x00000000ff077424 */ /* 0x000fc800078e00ff */
[----:B0-2---:R-:W-:Y:S05]  /*0bf0*/  RET.REL.NODEC R6 `(_Z18convolutionTexturePfyii) ;  /* 0xfffffff406007950 */ /* 0x005fea0003c3ffff */
        .weak           $__internal_5_$__cuda_sm3x_div_rn_noftz_f32_slowpath
        .type           $__internal_5_$__cuda_sm3x_div_rn_noftz_f32_slowpath,@function
        .size           $__internal_5_$__cuda_sm3x_div_rn_noftz_f32_slowpath,(.L_x_130 - $__internal_5_$__cuda_sm3x_div_rn_noftz_f32_slowpath)
$__internal_5_$__cuda_sm3x_div_rn_noftz_f32_slowpath:
[--C-:B------:R-:W-:Y:S01]  /*0c00*/  SHF.R.U32.HI R9, RZ, 0x17, R3.reuse ;  /* 0x00000017ff097819 */ /* 0x100fe20000011603 */
[----:B------:R-:W-:Y:S01]  /*0c10*/  BSSY.RECONVERGENT B1, `(.L_x_98) ;  /* 0x0000063000017945 */ /* 0x000fe20003800200 */
[----:B------:R-:W-:Y:S02]  /*0c20*/  SHF.R.U32.HI R8, RZ, 0x17, R2 ;  /* 0x00000017ff087819 */ /* 0x000fe40000011602 */
[----:B------:R-:W-:Y:S01]  /*0c30*/  LOP3.LUT R14, R9, 0xff, RZ, 0xc0, !PT ;  /* 0x000000ff090e7812 */ /* 0x000fe200078ec0ff */
[----:B------:R-:W-:Y:S01]  /*0c40*/  IMAD.MOV.U32 R9, RZ, RZ, R3 ;  /* 0x000000ffff097224 */ /* 0x000fe200078e0003 */
        /* <DEDUP_REMOVED lines=30> */
.L_x_99:
[----:B------:R-:W-:Y:S01]  /*0e30*/  LEA R10, R14, 0xc0800000, 0x17 ;  /* 0xc08000000e0a7811 */ /* 0x000fe200078eb8ff */
[----:B------:R-:W-:Y:S04]  /*0e40*/  BSSY.RECONVERGENT B2, `(.L_x_104) ;  /* 0x0000036000027945 */ /* 0x000fe80003800200 */
[----:B------:R-:W-:Y:S02]  /*0e50*/  IMAD.IADD R10, R9, 0x1, -R10 ;  /* 0x00000001090a7824 */ /* 0x000fe400078e0a0a */
[----:B------:R-:W-:Y:S02]  /*0e60*/  VIADD R9, R12, 0xffffff81 ;  /* 0xffffff810c097836 */ /* 0x000fe40000000000 */
        /* <DEDUP_REMOVED lines=9> */
[----:B------:R-:W-:Y:S01]  /*0f00*/  FFMA R12, R13, R15, R2 ;  /* 0x0000000f0d0c7223 */ /* 0x000fe20000000002 */
[----:B------:R-:W-:-:S03]  /*0f10*/  IADD3 R11, PT, PT, R11, R8, RZ ;  /* 0x000000080b0b7210 */ /* 0x000fc60007ffe0ff */
        /* <DEDUP_REMOVED lines=16> */
[-CC-:B------:R-:W-:Y:S01]  /*1020*/  FFMA.RM R9, R16, R12.reuse, R15.reuse ;  /* 0x0000000c10097223 */ /* 0x180fe2000000400f */
[C---:B------:R-:W-:Y:S02]  /*1030*/  ISETP.NE.AND P2, PT, R13.reuse, RZ, PT ;  /* 0x000000ff0d00720c */ /* 0x040fe40003f45270 */
        /* <DEDUP_REMOVED lines=18> */
.L_x_106:
[----:B------:R-:W-:-:S04]  /*1160*/  LOP3.LUT R2, R2, 0x80000000, RZ, 0xc0, !PT ;  /* 0x8000000002027812 */ /* 0x000fc800078ec0ff */
[----:B------:R-:W-:Y:S01]  /*1170*/  LOP3.LUT R2, R2, 0x7f800000, RZ, 0xfc, !PT ;  /* 0x7f80000002027812 */ /* 0x000fe200078efcff */
[----:B------:R-:W-:Y:S06]  /*1180*/  BRA `(.L_x_107) ;  /* 0x0000000000047947 */ /* 0x000fec0003800000 */
.L_x_105:
[----:B------:R-:W-:-:S07]  /*1190*/  LEA R2, R11, R2, 0x17 ;  /* 0x000000020b027211 */ /* 0x000fce00078eb8ff */
.L_x_107:
[----:B------:R-:W-:Y:S05]  /*11a0*/  BSYNC.RECONVERGENT B2 ;  /* 0x0000000000027941 */ /* 0x000fea0003800200 */
.L_x_104:
[----:B------:R-:W-:Y:S05]  /*11b0*/  BRA `(.L_x_108) ;  /* 0x0000000000207947 */ /* 0x000fea0003800000 */
.L_x_103:
[----:B------:R-:W-:-:S04]  /*11c0*/  LOP3.LUT R2, R9, 0x80000000, R2, 0x48, !PT ;  /* 0x8000000009027812 */ /* 0x000fc800078e4802 */
[----:B------:R-:W-:Y:S01]  /*11d0*/  LOP3.LUT R2, R2, 0x7f800000, RZ, 0xfc, !PT ;  /* 0x7f80000002027812 */ /* 0x000fe200078efcff */
[----:B------:R-:W-:Y:S06]  /*11e0*/  BRA `(.L_x_108) ;  /* 0x0000000000147947 */ /* 0x000fec0003800000 */
.L_x_102:
[----:B------:R-:W-:Y:S01]  /*11f0*/  LOP3.LUT R2, R9, 0x80000000, R2, 0x48, !PT ;  /* 0x8000000009027812 */ /* 0x000fe200078e4802 */
[----:B------:R-:W-:Y:S06]  /*1200*/  BRA `(.L_x_108) ;  /* 0x00000000000c7947 */ /* 0x000fec0003800000 */
.L_x_101:
[----:B------:R-:W0:Y:S01]  /*1210*/  MUFU.RSQ R2, -QNAN ;  /* 0xffc0000000027908 */ /* 0x000e220000001400 */
[----:B------:R-:W-:Y:S05]  /*1220*/  BRA `(.L_x_108) ;  /* 0x0000000000047947 */ /* 0x000fea0003800000 */
.L_x_100:
[----:B------:R-:W-:-:S07]  /*1230*/  FADD.FTZ R2, R2, R3 ;  /* 0x0000000302027221 */ /* 0x000fce0000010000 */
.L_x_108:
[----:B------:R-:W-:Y:S05]  /*1240*/  BSYNC.RECONVERGENT B1 ;  /* 0x0000000000017941 */ /* 0x000fea0003800200 */
.L_x_98:
[----:B------:R-:W-:Y:S02]  /*1250*/  HFMA2 R9, -RZ, RZ, 0, 0 ;  /* 0x00000000ff097431 */ /* 0x000fe400000001ff */
[----:B------:R-:W-:-:S04]  /*1260*/  IMAD.MOV.U32 R8, RZ, RZ, R6 ;  /* 0x000000ffff087224 */ /* 0x000fc800078e0006 */
[----:B0-----:R-:W-:Y:S05]  /*1270*/  RET.REL.NODEC R8 `(_Z18convolutionTexturePfyii) ;  /* 0xffffffec08607950 */ /* 0x001fea0003c3ffff */
.L_x_109:
        /* <DEDUP_REMOVED lines=16> */
.L_x_130:


//--------------------- .text._Z17convolutionGlobalPfPKfii --------------------------
	.section	.text._Z17convolutionGlobalPfPKfii,"ax",@progbits
	.align	128
        .global         _Z17convolutionGlobalPfPKfii
        .type           _Z17convolutionGlobalPfPKfii,@function
        .size           _Z17convolutionGlobalPfPKfii,(.L_x_131 - _Z17convolutionGlobalPfPKfii)
        .other          _Z17convolutionGlobalPfPKfii,@"STO_CUDA_ENTRY STV_DEFAULT"
_Z17convolutionGlobalPfPKfii:
.text._Z17convolutionGlobalPfPKfii:
[----:B------:R-:W-:Y:S01]  /*0000*/  LDC R1, c[0x0][0x37c] ;  /* 0x0000df00ff017b82 */ /* 0x000fe20000000800 */
[----:B------:R-:W0:Y:S07]  /*0010*/  S2R R0, SR_TID.X ;  /* 0x0000000000007919 */ /* 0x000e2e0000002100 */
[----:B------:R-:W0:Y:S01]  /*0020*/  S2UR UR4, SR_CTAID.X ;  /* 0x00000000000479c3 */ /* 0x000e220000002500 */
[----:B------:R-:W1:Y:S07]  /*0030*/  S2R R5, SR_TID.Y ;  /* 0x0000000000057919 */ /* 0x000e6e0000002200 */
[----:B------:R-:W0:Y:S08]  /*0040*/  LDC R7, c[0x0][0x360] ;  /* 0x0000d800ff077b82 */ /* 0x000e300000000800 */
[----:B------:R-:W2:Y:S08]  /*0050*/  LDC.64 R2, c[0x0][0x390] ;  /* 0x0000e400ff027b82 */ /* 0x000eb00000000a00 */
[----:B------:R-:W1:Y:S08]  /*0060*/  S2UR UR5, SR_CTAID.Y ;  /* 0x00000000000579c3 */ /* 0x000e700000002600 */
[----:B------:R-:W1:Y:S01]  /*0070*/  LDC R4, c[0x0][0x364] ;  /* 0x0000d900ff047b82 */ /* 0x000e620000000800 */
[----:B0-----:R-:W-:-:S02]  /*0080*/  IMAD R7, R7, UR4, R0 ;  /* 0x0000000407077c24 */ /* 0x001fc4000f8e0200 */
[----:B--2---:R-:W-:Y:S02]  /*0090*/  VIADD R0, R2, 0xffffffff ;  /* 0xffffffff02007836 */ /* 0x004fe40000000000 */
[----:B------:R-:W-:-:S03]  /*00a0*/  VIADD R3, R3, 0xffffffff ;  /* 0xffffffff03037836 */ /* 0x000fc60000000000 */
[----:B------:R-:W-:-:S04]  /*00b0*/  ISETP.GE.AND P0, PT, R7, R0, PT ;  /* 0x000000000700720c */ /* 0x000fc80003f06270 */
[----:B------:R-:W-:Y:S01]  /*00c0*/  ISETP.LT.OR P0, PT, R7, 0x1, P0 ;  /* 0x000000010700780c */ /* 0x000fe20000701670 */
[----:B-1----:R-:W-:-:S05]  /*00d0*/  IMAD R0, R4, UR5, R5 ;  /* 0x0000000504007c24 */ /* 0x002fca000f8e0205 */
[----:B------:R-:W-:-:S04]  /*00e0*/  ISETP.EQ.OR P0, PT, R0, RZ, P0 ;  /* 0x000000ff0000720c */ /* 0x000fc80000702670 */
[----:B------:R-:W-:-:S13]  /*00f0*/  ISETP.GE.OR P0, PT, R0, R3, P0 ;  /* 0x000000030000720c */ /* 0x000fda0000706670 */
[----:B------:R-:W-:Y:S05]  /*0100*/  @P0 EXIT ;  /* 0x000000000000094d */ /* 0x000fea0003800000 */
[----:B------:R-:W0:Y:S01]  /*0110*/  LDC.64 R4, c[0x0][0x388] ;  /* 0x0000e200ff047b82 */ /* 0x000e220000000a00 */
[----:B------:R-:W-:Y:S01]  /*0120*/  IADD3 R3, PT, PT, R0, -0x1, RZ ;  /* 0xffffffff00037810 */ /* 0x000fe20007ffe0ff */
[----:B------:R-:W1:Y:S04]  /*0130*/  LDCU.64 UR6, c[0x0][0x358] ;  /* 0x00006b00ff0677ac */ /* 0x000e680008000a00 */
[----:B------:R-:W-:-:S04]  /*0140*/  IMAD R3, R3, R2, R7 ;  /* 0x0000000203037224 */ /* 0x000fc800078e0207 */
[----:B------:R-:W-:-:S04]  /*0150*/  VIADD R7, R3, 0xffffffff ;  /* 0xffffffff03077836 */ /* 0x000fc80000000000 */
[----:B0-----:R-:W-:-:S05]  /*0160*/  IMAD.WIDE R4, R7, 0x4, R4 ;  /* 0x0000000407047825 */ /* 0x001fca00078e0204 */
[----:B-1----:R-:W2:Y:S01]  /*0170*/  LDG.E R0, desc[UR6][R4.64] ;  /* 0x0000000604007981 */ /* 0x002ea2000c1e1900 */
[----:B------:R-:W-:-:S03]  /*0180*/  IMAD.WIDE R6, R2, 0x4, R4 ;  /* 0x0000000402067825 */ /* 0x000fc600078e0204 */
[----:B------:R-:W3:Y:S04]  /*0190*/  LDG.E R11, desc[UR6][R4.64+0x4] ;  /* 0x00000406040b7981 */ /* 0x000ee8000c1e1900 */
[----:B------:R0:W4:Y:S04]  /*01a0*/  LDG.E R13, desc[UR6][R4.64+0x8] ;  /* 0x00000806040d7981 */ /* 0x000128000c1e1900 */
[----:B------:R-:W5:Y:S01]  /*01b0*/  LDG.E R15, desc[UR6][R6.64] ;  /* 0x00000006060f7981 */ /* 0x000f62000c1e1900 */
[----:B------:R-:W-:-:S03]  /*01c0*/  IMAD.WIDE R8, R2, 0x4, R6 ;  /* 0x0000000402087825 */ /* 0x000fc600078e0206 */
[----:B------:R-:W5:Y:S04]  /*01d0*/  LDG.E R17, desc[UR6][R6.64+0x4] ;  /* 0x0000040606117981 */ /* 0x000f68000c1e1900 */
[----:B------:R-:W5:Y:S04]  /*01e0*/  LDG.E R19, desc[UR6][R6.64+0x8] ;  /* 0x0000080606137981 */ /* 0x000f68000c1e1900 */
[----:B------:R-:W5:Y:S04]  /*01f0*/  LDG.E R21, desc[UR6][R8.64] ;  /* 0x0000000608157981 */ /* 0x000f68000c1e1900 */
[----:B------:R-:W5:Y:S04]  /*0200*/  LDG.E R23, desc[UR6][R8.64+0x4] ;  /* 0x0000040608177981 */ /* 0x000f68000c1e1900 */
[----:B------:R-:W5:Y:S01]  /*0210*/  LDG.E R25, desc[UR6][R8.64+0x8] ;  /* 0x0000080608197981 */ /* 0x000f62000c1e1900 */
[----:B0-----:R-:W-:-:S02]  /*0220*/  HFMA2 R4, -RZ, RZ, 2.53125, 0 ;  /* 0x41100000ff047431 */ /* 0x001fc400000001ff */
[----:B------:R-:W-:Y:S01]  /*0230*/  IMAD.MOV.U32 R5, RZ, RZ, 0x3de38e39 ;  /* 0x3de38e39ff057424 */ /* 0x000fe200078e00ff */
[----:B------:R-:W-:Y:S01]  /*0240*/  BSSY.RECONVERGENT B1, `(.L_x_110) ;  /* 0x0000014000017945 */ /* 0x000fe20003800200 */
[----:B------:R-:W-:Y:S02]  /*0250*/  IMAD.IADD R2, R3, 0x1, R2 ;  /* 0x0000000103027824 */ /* 0x000fe400078e0202 */
[----:B------:R-:W-:-:S04]  /*0260*/  FFMA R4, R5, -R4, 1 ;  /* 0x3f80000005047423 */ /* 0x000fc80000000804 */
[----:B------:R-:W-:Y:S01]  /*0270*/  FFMA R5, R4, R5, 0.11111111193895339966 ;  /* 0x3de38e3904057423 */ /* 0x000fe20000000005 */
[----:B--2---:R-:W-:-:S04]  /*0280*/  FADD R0, RZ, R0 ;  /* 0x00000000ff007221 */ /* 0x004fc80000000000 */
[----:B---3--:R-:W-:-:S04]  /*0290*/  FADD R0, R0, R11 ;  /* 0x0000000b00007221 */ /* 0x008fc80000000000 */
[----:B----4-:R-:W-:-:S04]  /*02a0*/  FADD R0, R0, R13 ;  /* 0x0000000d00007221 */ /* 0x010fc80000000000 */
[----:B-----5:R-:W-:-:S04]  /*02b0*/  FADD R0, R0, R15 ;  /* 0x0000000f00007221 */ /* 0x020fc80000000000 */
[----:B------:R-:W-:-:S04]  /*02c0*/  FADD R0, R0, R17 ;  /* 0x0000001100007221 */ /* 0x000fc80000000000 */
[----:B------:R-:W-:-:S04]  /*02d0*/  FADD R0, R0, R19 ;  /* 0x0000001300007221 */ /* 0x000fc80000000000 */
[----:B------:R-:W-:-:S04]  /*02e0*/  FADD R0, R0, R21 ;  /* 0x0000001500007221 */ /* 0x000fc80000000000 */
[----:B------:R-:W-:-:S04]  /*02f0*/  FADD R0, R0, R23 ;  /* 0x0000001700007221 */ /* 0x000fc80000000000 */
[----:B------:R-:W-:-:S04]  /*0300*/  FADD R0, R0, R25 ;  /* 0x0000001900007221 */ /* 0x000fc80000000000 */
[----:B------:R-:W0:Y:S01]  /*0310*/  FCHK P0, R0, 9 ;  /* 0x4110000000007902 */ /* 0x000e220000000000 */
[----:B------:R-:W-:-:S04]  /*0320*/  FFMA R4, R0, R5, RZ ;  /* 0x0000000500047223 */ /* 0x000fc800000000ff */
[----:B------:R-:W-:-:S04]  /*0330*/  FFMA R6, R4, -9, R0 ;  /* 0xc110000004067823 */ /* 0x000fc80000000000 */
[----:B------:R-:W-:Y:S01]  /*0340*/  FFMA R7, R5, R6, R4 ;  /* 0x0000000605077223 */ /* 0x000fe20000000004 */
[----:B0-----:R-:W-:Y:S06]  /*0350*/  @!P0 BRA `(.L_x_111) ;  /* 0x0000000000088947 */ /* 0x001fec0003800000 */
[----:B------:R-:W-:-:S07]  /*0360*/  MOV R4, 0x380 ;  /* 0x0000038000047802 */ /* 0x000fce0000000f00 */
[----:B------:R-:W-:Y:S05]  /*0370*/  CALL.REL.NOINC `($__internal_6_$__cuda_sm3x_div_rn_noftz_f32_slowpath) ;  /* 0x0000000000147944 */ /* 0x000fea0003c00000 */
.L_x_111:
[----:B------:R-:W-:Y:S05]  /*0380*/  BSYNC.RECONVERGENT B1 ;  /* 0x0000000000017941 */ /* 0x000fea0003800200 */
.L_x_110:
[----:B------:R-:W0:Y:S02]  /*0390*/  LDC.64 R4, c[0x0][0x380] ;  /* 0x0000e000ff047b82 */ /* 0x000e240000000a00 */
[----:B0-----:R-:W-:-:S05]  /*03a0*/  IMAD.WIDE R2, R2, 0x4, R4 ;  /* 0x0000000402027825 */ /* 0x001fca00078e0204 */
[----:B------:R-:W-:Y:S01]  /*03b0*/  STG.E desc[UR6][R2.64], R7 ;  /* 0x0000000702007986 */ /* 0x000fe2000c101906 */
[----:B------:R-:W-:Y:S05]  /*03c0*/  EXIT ;  /* 0x000000000000794d */ /* 0x000fea0003800000 */
        .weak           $__internal_6_$__cuda_sm3x_div_rn_noftz_f32_slowpath
        .type           $__internal_6_$__cuda_sm3x_div_rn_noftz_f32_slowpath,@function
        .size           $__internal_6_$__cuda_sm3x_div_rn_noftz_f32_slowpath,(.L_x_131 - $__internal_6_$__cuda_sm3x_div_rn_noftz_f32_slowpath)
$__internal_6_$__cuda_sm3x_div_rn_noftz_f32_slowpath:
[----:B------:R-:W-:Y:S01]  /*03d0*/  SHF.R.U32.HI R3, RZ, 0x17, R0 ;  /* 0x00000017ff037819 */ /* 0x000fe20000011600 */
[----:B------:R-:W-:Y:S04]  /*03e0*/  BSSY.RECONVERGENT B0, `(.L_x_112) ;  /* 0x000005c000007945 */ /* 0x000fe80003800200 */
[----:B------:R-:W-:Y:S01]  /*03f0*/  BSSY.RELIABLE B2, `(.L_x_113) ;  /* 0x000001a000027945 */ /* 0x000fe20003800100 */
[----:B------:R-:W-:Y:S02]  /*0400*/  MOV R5, R0 ;  /* 0x0000000000057202 */ /* 0x000fe40000000f00 */
[----:B------:R-:W-:-:S05]  /*0410*/  LOP3.LUT R3, R3, 0xff, RZ, 0xc0, !PT ;  /* 0x000000ff03037812 */ /* 0x000fca00078ec0ff */
[----:B------:R-:W-:-:S05]  /*0420*/  VIADD R7, R3, 0xffffffff ;  /* 0xffffffff03077836 */ /* 0x000fca0000000000 */
[----:B------:R-:W-:-:S13]  /*0430*/  ISETP.GT.U32.OR P0, PT, R7, 0xfd, !PT ;  /* 0x000000fd0700780c */ /* 0x000fda0007f04470 */
[----:B------:R-:W-:Y:S01]  /*0440*/  @!P0 IMAD.MOV.U32 R6, RZ, RZ, RZ ;  /* 0x000000ffff068224 */ /* 0x000fe200078e00ff */
[----:B------:R-:W-:Y:S06]  /*0450*/  @!P0 BRA `(.L_x_114) ;  /* 0x00000000004c8947 */ /* 0x000fec0003800000 */
[----:B------:R-:W-:-:S13]  /*0460*/  FSETP.GTU.FTZ.AND P0, PT, |R0|, +INF , PT ;  /* 0x7f8000000000780b */ /* 0x000fda0003f1c200 */
[----:B------:R-:W-:Y:S05]  /*0470*/  @P0 BREAK.RELIABLE B2 ;  /* 0x0000000000020942 */ /* 0x000fea0003800100 */
[----:B------:R-:W-:Y:S05]  /*0480*/  @P0 BRA `(.L_x_115) ;  /* 0x0000000400400947 */ /* 0x000fea0003800000 */
[----:B------:R-:W-:-:S05]  /*0490*/  IMAD.MOV.U32 R6, RZ, RZ, 0x41100000 ;  /* 0x41100000ff067424 */ /* 0x000fca00078e00ff */
[----:B------:R-:W-:-:S13]  /*04a0*/  LOP3.LUT P0, RZ, R6, 0x7fffffff, R5, 0xc8, !PT ;  /* 0x7fffffff06ff7812 */ /* 0x000fda000780c805 */
[----:B------:R-:W-:Y:S05]  /*04b0*/  @!P0 BREAK.RELIABLE B2 ;  /* 0x0000000000028942 */ /* 0x000fea0003800100 */
[----:B------:R-:W-:Y:S05]  /*04c0*/  @!P0 BRA `(.L_x_116) ;  /* 0x0000000400288947 */ /* 0x000fea0003800000 */
[----:B------:R-:W-:-:S13]  /*04d0*/  LOP3.LUT P0, RZ, R5, 0x7fffffff, RZ, 0xc0, !PT ;  /* 0x7fffffff05ff7812 */ /* 0x000fda000780c0ff */
[----:B------:R-:W-:Y:S05]  /*04e0*/  @!P0 BREAK.RELIABLE B2 ;  /* 0x0000000000028942 */ /* 0x000fea0003800100 */
[----:B------:R-:W-:Y:S05]  /*04f0*/  @!P0 BRA `(.L_x_117) ;  /* 0x0000000400148947 */ /* 0x000fea0003800000 */
[----:B------:R-:W-:Y:S02]  /*0500*/  FSETP.NEU.FTZ.AND P0, PT, |R0|, +INF , PT ;  /* 0x7f8000000000780b */ /* 0x000fe40003f1d200 */
[----:B------:R-:W-:-:S04]  /*0510*/  LOP3.LUT P1, RZ, R6, 0x7fffffff, RZ, 0xc0, !PT ;  /* 0x7fffffff06ff7812 */ /* 0x000fc8000782c0ff */
[----:B------:R-:W-:-:S13]  /*0520*/  PLOP3.LUT P0, PT, P0, P1, PT, 0x2f, 0xf2 ;  /* 0x0000000000f2781c */ /* 0x000fda0000702577 */
[----:B------:R-:W-:Y:S05]  /*0530*/  @P0 BREAK.RELIABLE B2 ;  /* 0x0000000000020942 */ /* 0x000fea0003800100 */
[----:B------:R-:W-:Y:S05]  /*0540*/  @P0 BRA `(.L_x_118) ;  /* 0x0000000000f40947 */ /* 0x000fea0003800000 */
[----:B------:R-:W-:-:S13]  /*0550*/  ISETP.GE.AND P0, PT, R7, RZ, PT ;  /* 0x000000ff0700720c */ /* 0x000fda0003f06270 */
[----:B------:R-:W-:Y:S01]  /*0560*/  @P0 MOV R6, RZ ;  /* 0x000000ff00060202 */ /* 0x000fe20000000f00 */
[----:B------:R-:W-:Y:S01]  /*0570*/  @!P0 FFMA R5, R0, 1.84467440737095516160e+19, RZ ;  /* 0x5f80000000058823 */ /* 0x000fe200000000ff */
[----:B------:R-:W-:-:S07]  /*0580*/  @!P0 IMAD.MOV.U32 R6, RZ, RZ, -0x40 ;  /* 0xffffffc0ff068424 */ /* 0x000fce00078e00ff */
.L_x_114:
[----:B------:R-:W-:Y:S05]  /*0590*/  BSYNC.RELIABLE B2 ;  /* 0x0000000000027941 */ /* 0x000fea0003800100 */
.L_x_113:
[----:B------:R-:W-:Y:S01]  /*05a0*/  UMOV UR4, 0x41100000 ;  /* 0x4110000000047882 */ /* 0x000fe20000000000 */
[----:B------:R-:W-:Y:S01]  /*05b0*/  VIADD R3, R3, 0xffffff81 ;  /* 0xffffff8103037836 */ /* 0x000fe20000000000 */
[----:B------:R-:W-:Y:S01]  /*05c0*/  UIADD3 UR4, UPT, UPT, UR4, -0x1800000, URZ ;  /* 0xfe80000004047890 */ /* 0x000fe2000fffe0ff */
[----:B------:R-:W-:Y:S02]  /*05d0*/  BSSY.RECONVERGENT B2, `(.L_x_119) ;  /* 0x0000033000027945 */ /* 0x000fe40003800200 */
[----:B------:R-:W-:Y:S01]  /*05e0*/  IMAD R0, R3, -0x800000, R5 ;  /* 0xff80000003007824 */ /* 0x000fe200078e0205 */
[----:B------:R-:W-:Y:S02]  /*05f0*/  IADD3 R6, PT, PT, R6, -0x3, R3 ;  /* 0xfffffffd06067810 */ /* 0x000fe40007ffe003 */
[----:B------:R-:W-:-:S03]  /*0600*/  FADD.FTZ R9, -RZ, -UR4 ;  /* 0x80000004ff097e21 */ /* 0x000fc60008010100 */
[----:B------:R-:W0:Y:S02]  /*0610*/  MUFU.RCP R7, UR4 ;  /* 0x0000000400077d08 */ /* 0x000e240008001000 */
        /* <DEDUP_REMOVED lines=8> */
[----:B------:R-:W-:-:S04]  /*06a0*/  LOP3.LUT R0, R0, 0xff, RZ, 0xc0, !PT ;  /* 0x000000ff00007812 */ /* 0x000fc800078ec0ff */
[----:B------:R-:W-:-:S05]  /*06b0*/  IADD3 R10, PT, PT, R0, R6, RZ ;  /* 0x00000006000a7210 */ /* 0x000fca0007ffe0ff */
        /* <DEDUP_REMOVED lines=11> */
[C---:B------:R-:W-:Y:S01]  /*0770*/  VIADD R6, R10.reuse, 0x20 ;  /* 0x000000200a067836 */ /* 0x040fe20000000000 */
[C---:B------:R-:W-:Y:S02]  /*0780*/  ISETP.NE.AND P2, PT, R10.reuse, RZ, PT ;  /* 0x000000ff0a00720c */ /* 0x040fe40003f45270 */
[----:B------:R-:W-:Y:S02]  /*0790*/  ISETP.NE.AND P1, PT, R10, RZ, PT ;  /* 0x000000ff0a00720c */ /* 0x000fe40003f25270 */
[----:B------:R-:W-:Y:S01]  /*07a0*/  LOP3.LUT R3, R0, 0x7fffff, RZ, 0xc0, !PT ;  /* 0x007fffff00037812 */ /* 0x000fe200078ec0ff */
[CCC-:B------:R-:W-:Y:S01]  /*07b0*/  FFMA.RP R0, R7.reuse, R9.reuse, R8.reuse ;  /* 0x0000000907007223 */ /* 0x1c0fe20000008008 */
[----:B------:R-:W-:Y:S01]  /*07c0*/  FFMA.RM R7, R7, R9, R8 ;  /* 0x0000000907077223 */ /* 0x000fe20000004008 */
[----:B------:R-:W-:Y:S02]  /*07d0*/  IADD3 R8, PT, PT, -R10, RZ, RZ ;  /* 0x000000ff0a087210 */ /* 0x000fe40007ffe1ff */
        /* <DEDUP_REMOVED lines=14> */
.L_x_121:
[----:B------:R-:W-:-:S04]  /*08c0*/  LOP3.LUT R5, R5, 0x80000000, RZ, 0xc0, !PT ;  /* 0x8000000005057812 */ /* 0x000fc800078ec0ff */
[----:B------:R-:W-:Y:S01]  /*08d0*/  LOP3.LUT R5, R5, 0x7f800000, RZ, 0xfc, !PT ;  /* 0x7f80000005057812 */ /* 0x000fe200078efcff */
[----:B------:R-:W-:Y:S06]  /*08e0*/  BRA `(.L_x_122) ;  /* 0x0000000000047947 */ /* 0x000fec0003800000 */
.L_x_120:
[----:B------:R-:W-:-:S07]  /*08f0*/  LEA R5, R6, R5, 0x17 ;  /* 0x0000000506057211 */ /* 0x000fce00078eb8ff */
.L_x_122:
[----:B------:R-:W-:Y:S05]  /*0900*/  BSYNC.RECONVERGENT B2 ;  /* 0x0000000000027941 */ /* 0x000fea0003800200 */
.L_x_119:
[----:B------:R-:W-:Y:S05]  /*0910*/  BRA `(.L_x_123) ;  /* 0x0000000000207947 */ /* 0x000fea0003800000 */
.L_x_118:
[----:B------:R-:W-:-:S04]  /*0920*/  LOP3.LUT R5, R6, 0x80000000, R5, 0x48, !PT ;  /* 0x8000000006057812 */ /* 0x000fc800078e4805 */
[----:B------:R-:W-:Y:S01]  /*0930*/  LOP3.LUT R5, R5, 0x7f800000, RZ, 0xfc, !PT ;  /* 0x7f80000005057812 */ /* 0x000fe200078efcff */
[----:B------:R-:W-:Y:S06]  /*0940*/  BRA `(.L_x_123) ;  /* 0x0000000000147947 */ /* 0x000fec0003800000 */
.L_x_117:
[----:B------:R-:W-:Y:S01]  /*0950*/  LOP3.LUT R5, R6, 0x80000000, R5, 0x48, !PT ;  /* 0x8000000006057812 */ /* 0x000fe200078e4805 */
[----:B------:R-:W-:Y:S06]  /*0960*/  BRA `(.L_x_123) ;  /* 0x00000000000c7947 */ /* 0x000fec0003800000 */
.L_x_116:
[----:B------:R-:W0:Y:S01]  /*0970*/  MUFU.RSQ R5, -QNAN ;  /* 0xffc0000000057908 */ /* 0x000e220000001400 */
[----:B------:R-:W-:Y:S05]  /*0980*/  BRA `(.L_x_123) ;  /* 0x0000000000047947 */ /* 0x000fea0003800000 */
.L_x_115:
[----:B------:R-:W-:-:S07]  /*0990*/  FADD.FTZ R5, R0, 9 ;  /* 0x4110000000057421 */ /* 0x000fce0000010000 */
.L_x_123:
[----:B------:R-:W-:Y:S05]  /*09a0*/  BSYNC.RECONVERGENT B0 ;  /* 0x0000000000007941 */ /* 0x000fea0003800200 */
.L_x_112:
[----:B0-----:R-:W-:Y:S02]  /*09b0*/  IMAD.MOV.U32 R7, RZ, RZ, R5 ;  /* 0x000000ffff077224 */ /* 0x001fe400078e0005 */
[----:B------:R-:W-:-:S04]  /*09c0*/  HFMA2 R5, -RZ, RZ, 0, 0 ;  /* 0x00000000ff057431 */ /* 0x000fc800000001ff */
[----:B------:R-:W-:Y:S05]  /*09d0*/  RET.REL.NODEC R4 `(_Z17convolutionGlobalPfPKfii) ;  /* 0xfffffff404887950 */ /* 0x000fea0003c3ffff */
.L_x_124:
        /* <DEDUP_REMOVED lines=10> */
.L_x_131:


//--------------------- .nv.global.init           --------------------------
	.section	.nv.global.init,"aw",@progbits
	.align	4
.nv.global.init:
	.type		__cudart_i2opi_f,@object
	.size		__cudart_i2opi_f,(.L_0 - __cudart_i2opi_f)
__cudart_i2opi_f:
        /*0000*/ 	.byte	0x41, 0x90, 0x43, 0x3c, 0x99, 0x95, 0x62, 0xdb, 0xc0, 0xdd, 0x34, 0xf5, 0xd1, 0x57, 0x27, 0xfc
        /*0010*/ 	.byte	0x29, 0x15, 0x44, 0x4e, 0x6e, 0x83, 0xf9, 0xa2
.L_0:


//--------------------- .nv.shared.reserved.0     --------------------------
	.section	.nv.shared.reserved.0,"aw",@nobits
	.weak		__nv_reservedSMEM_offset_0_alias
	.size		__nv_reservedSMEM_offset_0_alias, 0, 64
	.other		__nv_reservedSMEM_offset_0_alias,@"STO_CUDA_RESERVED_SHARED STV_DEFAULT"
__nv_reservedSMEM_offset_0_alias:
	.zero		0
	.zero		64


//--------------------- .nv.constant0._Z13processLayersPfyiii --------------------------
	.section	.nv.constant0._Z13processLayersPfyiii,"a",@progbits
	.sectionflags	@""
	.align	4
.nv.constant0._Z13processLayersPfyiii:
	.zero		924


//--------------------- .nv.constant0._Z12surfaceWriteyii --------------------------
	.section	.nv.constant0._Z12surfaceWriteyii,"a",@progbits
	.sectionflags	@""
	.align	4
.nv.constant0._Z12surfaceWriteyii:
	.zero		912


//--------------------- .nv.constant0._Z12volumeRenderPfyiii --------------------------
	.section	.nv.constant0._Z12volumeRenderPfyiii,"a",@progbits
	.sectionflags	@""
	.align	4
.nv.constant0._Z12volumeRenderPfyiii:
	.zero		924


//--------------------- .nv.constant0._Z17scaleImageTexturePfyiiff --------------------------
	.section	.nv.constant0._Z17scaleImageTexturePfyiiff,"a",@progbits
	.sectionflags	@""
	.align	4
.nv.constant0._Z17scaleImageTexturePfyiiff:
	.zero		928


//--------------------- .nv.constant0._Z16scaleImageGlobalPfPKfiiii --------------------------
	.section	.nv.constant0._Z16scaleImageGlobalPfPKfiiii,"a",@progbits
	.sectionflags	@""
	.align	4
.nv.constant0._Z16scaleImageGlobalPfPKfiiii:
	.zero		928


//--------------------- .nv.constant0._Z18convolutionTexturePfyii --------------------------
	.section	.nv.constant0._Z18convolutionTexturePfyii,"a",@progbits
	.sectionflags	@""
	.align	4
.nv.constant0._Z18convolutionTexturePfyii:
	.zero		920


//--------------------- .nv.constant0._Z17convolutionGlobalPfPKfii --------------------------
	.section	.nv.constant0._Z17convolutionGlobalPfPKfii,"a",@progbits
	.sectionflags	@""
	.align	4
.nv.constant0._Z17convolutionGlobalPfPKfii:
	.zero		920


//--------------------- SYMBOLS --------------------------

	.type		.nv.reservedSmem.offset0,@object
	.size		.nv.reservedSmem.offset0,0x4
